// auto-generated by cutlass_sweep.conv — config: {"arch": "sm_100", "cluster_m": 2, "cluster_n": 1, "conv_kind": "dgrad", "dtype": "e4m3", "ndim": 2, "tile_k": 32, "tile_m": 64, "tile_n": 128}
#include "cutlass/cutlass.h"
#include "cute/tensor.hpp"
#include "cutlass/kernel_hardware_info.hpp"
#include "cutlass/conv/convolution.h"
#include "cutlass/conv/dispatch_policy.hpp"
#include "cutlass/conv/collective/collective_builder.hpp"
#include "cutlass/conv/kernel/conv_universal.hpp"
#include "cutlass/conv/device/conv_universal_adapter.hpp"
#include "cutlass/epilogue/collective/collective_builder.hpp"

using namespace cute;
using Elem = cutlass::float_e4m3_t;
using Acc  = float;
using LayoutAB = cutlass::layout::TensorNHWC;
using LayoutC  = cutlass::layout::TensorNHWC;
constexpr auto ConvOp = cutlass::conv::Operator::kDgrad;
using TileShape    = Shape<_64, _128, Shape<_32>>;
using ClusterShape = Shape<_2, _1, _1>;

using CollectiveEpilogue = typename cutlass::epilogue::collective::CollectiveBuilder<
    cutlass::arch::Sm100, cutlass::arch::OpClassTensorOp,
    TileShape, ClusterShape,
    cutlass::epilogue::collective::EpilogueTileAuto,
    Acc, Acc,
    Elem, LayoutC, 128 / cutlass::sizeof_bits<Elem>::value,
    Elem, LayoutC, 128 / cutlass::sizeof_bits<Elem>::value,
    cutlass::epilogue::collective::EpilogueScheduleAuto
  >::CollectiveOp;

using CollectiveMainloop = typename cutlass::conv::collective::CollectiveBuilder<
    cutlass::arch::Sm100, cutlass::arch::OpClassTensorOp, ConvOp,
    Elem, LayoutAB, 128 / cutlass::sizeof_bits<Elem>::value,
    Elem, LayoutAB, 128 / cutlass::sizeof_bits<Elem>::value,
    Acc,
    TileShape, ClusterShape,
    cutlass::conv::collective::StageCountAutoCarveout<
        static_cast<int>(sizeof(typename CollectiveEpilogue::SharedStorage))>,
    cutlass::conv::collective::KernelScheduleAuto
  >::CollectiveOp;

using ProblemShape = cutlass::conv::ConvProblemShape<
    ConvOp, CollectiveMainloop::DispatchPolicy::NumSpatialDimensions>;
using ConvKernel = cutlass::conv::kernel::ConvUniversal<
    ProblemShape, CollectiveMainloop, CollectiveEpilogue>;
using Conv = cutlass::conv::device::ConvUniversalAdapter<ConvKernel>;

auto* _anchor = &cutlass::device_kernel<ConvKernel>;


// ===== COMPILED SASS (sm_100a) =====

	.target	sm_100a

	.elftype	@"ET_EXEC"


//--------------------- .note.nv.tkinfo           --------------------------
	.section	.note.nv.tkinfo,"",@"SHT_NOTE"
	.sectionflags	@"SHF_NOTE_NV_TKINFO"
	.tkinfo
        /*0018*/ 	.word	0x00000002
        /*0030*/ 	.string	""
        /*0030*/ 	.string	"ptxas"
        /*0030*/ 	.string	"Cuda compilation tools, release 13.0, V13.0.88"
        /*0030*/ 	.string	"Build cuda_13.0.r13.0/compiler.36424714_0"
        /*0030*/ 	.string	"-arch sm_100a -m 64 "



//--------------------- .note.nv.cuinfo           --------------------------
	.section	.note.nv.cuinfo,"",@"SHT_NOTE"
	.sectionflags	@"SHF_NOTE_NV_CUINFO"
        /*0018*/ 	.short	0x0002
        /*001a*/ 	.short	0x0064
        /*001c*/ 	.short	0x0082
	.zero		2


//--------------------- .nv.info                  --------------------------
	.section	.nv.info,"",@"SHT_CUDA_INFO"
	.align	4


	//----- nvinfo : EIATTR_REGCOUNT
	.align		4
        /*0000*/ 	.byte	0x04, 0x2f
        /*0002*/ 	.short	(.L_19 - .L_18)
	.align		4
.L_18:
        /*0004*/ 	.word	index@(_ZN7cutlass13device_kernelINS_4conv6kernel13ConvUniversalINS1_16ConvProblemShapeILNS1_8OperatorE1ELi2EEENS1_10collective14CollectiveConvINS1_47MainloopSm100TmaUmmaWarpSpecializedImplicitGemmILS5_1ELi34ELi2ELi1ELi2EN4cute5tupleIJNSA_1CILi2EEENSC_ILi1EEESE_EEEEENSB_IJNSC_ILi64EEENSC_ILi128EEENSB_IJNSC_ILi32EEEEEEEEENS_12float_e4m3_tESM_NSA_8TiledMMAINSA_8MMA_AtomIJNSA_10MMA_TraitsINSA_19SM100_MMA_F8F6F4_SSEJSM_SM_fSH_SI_NSA_17integral_constantINSA_4UMMA5MajorELST_0EEENSR_IST_LST_1EEENSR_INSS_7ScaleInELSW_0EEESX_EEEEEENSA_6LayoutINSB_IJSE_SE_SE_EEENSB_IJNSC_ILi0EEES12_S12_EEEEENSB_IJNSA_10UnderscoreES15_S15_EEEEENS7_6detail27Sm100ImplicitGemmTileTraitsINSA_20SM90_TMA_LOAD_IM2COLENSA_14ComposedLayoutINSA_7SwizzleILi1ELi4ELi3EEENSA_18smem_ptr_flag_bitsILi8EEENS10_INSB_IJNSC_ILi8EEESJ_EEENSB_IJSJ_SE_EEEEEEEvEENS19_INSA_23SM90_TMA_LOAD_MULTICASTENS1B_INS1C_ILi3ELi4ELi3EEES1F_NS10_INSB_IJSI_S1G_EEENSB_IJSE_SI_EEEEEEEvEEEENS_8epilogue10collective18CollectiveEpilogueINS1U_23Sm100TmaWarpSpecializedILi2ELi2ELi32ELb0ELb0EEEJSL_NSB_IJNS10_ISH_SE_EES1Z_EEESM_NSB_IJNSB_IJlllEEESE_S12_EEESM_S22_NS1U_6fusion15FusionCallbacksIS1Y_NS23_17LinearCombinationISM_fSM_fLNS_15FloatRoundStyleE2EEESL_S20_JEEENSA_5SM1004TMEM4LOAD26SM100_TMEM_LOAD_16dp32b32xES1A_NS1B_INS1C_ILi2ELi4ELi3EEES1F_NS10_INSB_IJS1G_SH_EEENSB_IJSH_SE_EEEEEEENSA_39AutoVectorizingCopyWithAssumedAlignmentILi128EEENSA_21SM90_TMA_STORE_IM2COLES2H_S2J_S2J_EEEvvEEEEvNT_6ParamsE)
        /*0008*/ 	.word	0x0000007d


	//----- nvinfo : EIATTR_FRAME_SIZE
	.align		4
.L_19:
        /*000c*/ 	.byte	0x04, 0x11
        /*000e*/ 	.short	(.L_21 - .L_20)
	.align		4
.L_20:
        /*0010*/ 	.word	index@($__internal_2_$__cuda_sm10x_tcgen05_guardrail_trap_unallocated_columns_being_dealloced)
        /*0014*/ 	.word	0x00000008


	//----- nvinfo : EIATTR_FRAME_SIZE
	.align		4
.L_21:
        /*0018*/ 	.byte	0x04, 0x11
        /*001a*/ 	.short	(.L_23 - .L_22)
	.align		4
.L_22:
        /*001c*/ 	.word	index@($__internal_1_$__cuda_sm10x_tcgen05_guardrail_trap_phase_invalid_during_alloc)
        /*0020*/ 	.word	0x00000008


	//----- nvinfo : EIATTR_FRAME_SIZE
	.align		4
.L_23:
        /*0024*/ 	.byte	0x04, 0x11
        /*0026*/ 	.short	(.L_25 - .L_24)
	.align		4
.L_24:
        /*0028*/ 	.word	index@($__internal_0_$__cuda_sm10x_tcgen05_guardrail_trap_col_being_dealloced_not_returned_by_alloc)
        /*002c*/ 	.word	0x00000008


	//----- nvinfo : EIATTR_FRAME_SIZE
	.align		4
.L_25:
        /*0030*/ 	.byte	0x04, 0x11
        /*0032*/ 	.short	(.L_27 - .L_26)
	.align		4
.L_26:
        /*0034*/ 	.word	index@(_ZN7cutlass13device_kernelINS_4conv6kernel13ConvUniversalINS1_16ConvProblemShapeILNS1_8OperatorE1ELi2EEENS1_10collective14CollectiveConvINS1_47MainloopSm100TmaUmmaWarpSpecializedImplicitGemmILS5_1ELi34ELi2ELi1ELi2EN4cute5tupleIJNSA_1CILi2EEENSC_ILi1EEESE_EEEEENSB_IJNSC_ILi64EEENSC_ILi128EEENSB_IJNSC_ILi32EEEEEEEEENS_12float_e4m3_tESM_NSA_8TiledMMAINSA_8MMA_AtomIJNSA_10MMA_TraitsINSA_19SM100_MMA_F8F6F4_SSEJSM_SM_fSH_SI_NSA_17integral_constantINSA_4UMMA5MajorELST_0EEENSR_IST_LST_1EEENSR_INSS_7ScaleInELSW_0EEESX_EEEEEENSA_6LayoutINSB_IJSE_SE_SE_EEENSB_IJNSC_ILi0EEES12_S12_EEEEENSB_IJNSA_10UnderscoreES15_S15_EEEEENS7_6detail27Sm100ImplicitGemmTileTraitsINSA_20SM90_TMA_LOAD_IM2COLENSA_14ComposedLayoutINSA_7SwizzleILi1ELi4ELi3EEENSA_18smem_ptr_flag_bitsILi8EEENS10_INSB_IJNSC_ILi8EEESJ_EEENSB_IJSJ_SE_EEEEEEEvEENS19_INSA_23SM90_TMA_LOAD_MULTICASTENS1B_INS1C_ILi3ELi4ELi3EEES1F_NS10_INSB_IJSI_S1G_EEENSB_IJSE_SI_EEEEEEEvEEEENS_8epilogue10collective18CollectiveEpilogueINS1U_23Sm100TmaWarpSpecializedILi2ELi2ELi32ELb0ELb0EEEJSL_NSB_IJNS10_ISH_SE_EES1Z_EEESM_NSB_IJNSB_IJlllEEESE_S12_EEESM_S22_NS1U_6fusion15FusionCallbacksIS1Y_NS23_17LinearCombinationISM_fSM_fLNS_15FloatRoundStyleE2EEESL_S20_JEEENSA_5SM1004TMEM4LOAD26SM100_TMEM_LOAD_16dp32b32xES1A_NS1B_INS1C_ILi2ELi4ELi3EEES1F_NS10_INSB_IJS1G_SH_EEENSB_IJSH_SE_EEEEEEENSA_39AutoVectorizingCopyWithAssumedAlignmentILi128EEENSA_21SM90_TMA_STORE_IM2COLES2H_S2J_S2J_EEEvvEEEEvNT_6ParamsE)
        /*0038*/ 	.word	0x00000008


	//----- nvinfo : EIATTR_MIN_STACK_SIZE
	.align		4
.L_27:
        /*003c*/ 	.byte	0x04, 0x12
        /*003e*/ 	.short	(.L_29 - .L_28)
	.align		4
.L_28:
        /*0040*/ 	.word	index@(_ZN7cutlass13device_kernelINS_4conv6kernel13ConvUniversalINS1_16ConvProblemShapeILNS1_8OperatorE1ELi2EEENS1_10collective14CollectiveConvINS1_47MainloopSm100TmaUmmaWarpSpecializedImplicitGemmILS5_1ELi34ELi2ELi1ELi2EN4cute5tupleIJNSA_1CILi2EEENSC_ILi1EEESE_EEEEENSB_IJNSC_ILi64EEENSC_ILi128EEENSB_IJNSC_ILi32EEEEEEEEENS_12float_e4m3_tESM_NSA_8TiledMMAINSA_8MMA_AtomIJNSA_10MMA_TraitsINSA_19SM100_MMA_F8F6F4_SSEJSM_SM_fSH_SI_NSA_17integral_constantINSA_4UMMA5MajorELST_0EEENSR_IST_LST_1EEENSR_INSS_7ScaleInELSW_0EEESX_EEEEEENSA_6LayoutINSB_IJSE_SE_SE_EEENSB_IJNSC_ILi0EEES12_S12_EEEEENSB_IJNSA_10UnderscoreES15_S15_EEEEENS7_6detail27Sm100ImplicitGemmTileTraitsINSA_20SM90_TMA_LOAD_IM2COLENSA_14ComposedLayoutINSA_7SwizzleILi1ELi4ELi3EEENSA_18smem_ptr_flag_bitsILi8EEENS10_INSB_IJNSC_ILi8EEESJ_EEENSB_IJSJ_SE_EEEEEEEvEENS19_INSA_23SM90_TMA_LOAD_MULTICASTENS1B_INS1C_ILi3ELi4ELi3EEES1F_NS10_INSB_IJSI_S1G_EEENSB_IJSE_SI_EEEEEEEvEEEENS_8epilogue10collective18CollectiveEpilogueINS1U_23Sm100TmaWarpSpecializedILi2ELi2ELi32ELb0ELb0EEEJSL_NSB_IJNS10_ISH_SE_EES1Z_EEESM_NSB_IJNSB_IJlllEEESE_S12_EEESM_S22_NS1U_6fusion15FusionCallbacksIS1Y_NS23_17LinearCombinationISM_fSM_fLNS_15FloatRoundStyleE2EEESL_S20_JEEENSA_5SM1004TMEM4LOAD26SM100_TMEM_LOAD_16dp32b32xES1A_NS1B_INS1C_ILi2ELi4ELi3EEES1F_NS10_INSB_IJS1G_SH_EEENSB_IJSH_SE_EEEEEEENSA_39AutoVectorizingCopyWithAssumedAlignmentILi128EEENSA_21SM90_TMA_STORE_IM2COLES2H_S2J_S2J_EEEvvEEEEvNT_6ParamsE)
        /*0044*/ 	.word	0x00000008
.L_29:


//--------------------- .nv.compat                --------------------------
	.section	.nv.compat,"",@"SHT_CUDA_COMPAT_INFO"
	.align	4
        /*0000*/ 	.byte	0x02, 0x09, 0x01, 0x00, 0x02, 0x02, 0x02, 0x00, 0x02, 0x05, 0x05, 0x00, 0x03, 0x07, 0x01, 0x01
        /*0010*/ 	.byte	0x02, 0x03, 0x01, 0x00, 0x02, 0x06, 0x01, 0x00, 0x04, 0x0b, 0x08, 0x00, 0x09, 0x00, 0x00, 0x00
        /*0020*/ 	.byte	0x00, 0x00, 0x00, 0x00


//--------------------- .nv.info._ZN7cutlass13device_kernelINS_4conv6kernel13ConvUniversalINS1_16ConvProblemShapeILNS1_8OperatorE1ELi2EEENS1_10collective14CollectiveConvINS1_47MainloopSm100TmaUmmaWarpSpecializedImplicitGemmILS5_1ELi34ELi2ELi1ELi2EN4cute5tupleIJNSA_1CILi2EEENSC_ILi1EEESE_EEEEENSB_IJNSC_ILi64EEENSC_ILi128EEENSB_IJNSC_ILi32EEEEEEEEENS_12float_e4m3_tESM_NSA_8TiledMMAINSA_8MMA_AtomIJNSA_10MMA_TraitsINSA_19SM100_MMA_F8F6F4_SSEJSM_SM_fSH_SI_NSA_17integral_constantINSA_4UMMA5MajorELST_0EEENSR_IST_LST_1EEENSR_INSS_7ScaleInELSW_0EEESX_EEEEEENSA_6LayoutINSB_IJSE_SE_SE_EEENSB_IJNSC_ILi0EEES12_S12_EEEEENSB_IJNSA_10UnderscoreES15_S15_EEEEENS7_6detail27Sm100ImplicitGemmTileTraitsINSA_20SM90_TMA_LOAD_IM2COLENSA_14ComposedLayoutINSA_7SwizzleILi1ELi4ELi3EEENSA_18smem_ptr_flag_bitsILi8EEENS10_INSB_IJNSC_ILi8EEESJ_EEENSB_IJSJ_SE_EEEEEEEvEENS19_INSA_23SM90_TMA_LOAD_MULTICASTENS1B_INS1C_ILi3ELi4ELi3EEES1F_NS10_INSB_IJSI_S1G_EEENSB_IJSE_SI_EEEEEEEvEEEENS_8epilogue10collective18CollectiveEpilogueINS1U_23Sm100TmaWarpSpecializedILi2ELi2ELi32ELb0ELb0EEEJSL_NSB_IJNS10_ISH_SE_EES1Z_EEESM_NSB_IJNSB_IJlllEEESE_S12_EEESM_S22_NS1U_6fusion15FusionCallbacksIS1Y_NS23_17LinearCombinationISM_fSM_fLNS_15FloatRoundStyleE2EEESL_S20_JEEENSA_5SM1004TMEM4LOAD26SM100_TMEM_LOAD_16dp32b32xES1A_NS1B_INS1C_ILi2ELi4ELi3EEES1F_NS10_INSB_IJS1G_SH_EEENSB_IJSH_SE_EEEEEEENSA_39AutoVectorizingCopyWithAssumedAlignmentILi128EEENSA_21SM90_TMA_STORE_IM2COLES2H_S2J_S2J_EEEvvEEEEvNT_6ParamsE --------------------------
	.section	.nv.info._ZN7cutlass13device_kernelINS_4conv6kernel13ConvUniversalINS1_16ConvProblemShapeILNS1_8OperatorE1ELi2EEENS1_10collective14CollectiveConvINS1_47MainloopSm100TmaUmmaWarpSpecializedImplicitGemmILS5_1ELi34ELi2ELi1ELi2EN4cute5tupleIJNSA_1CILi2EEENSC_ILi1EEESE_EEEEENSB_IJNSC_ILi64EEENSC_ILi128EEENSB_IJNSC_ILi32EEEEEEEEENS_12float_e4m3_tESM_NSA_8TiledMMAINSA_8MMA_AtomIJNSA_10MMA_TraitsINSA_19SM100_MMA_F8F6F4_SSEJSM_SM_fSH_SI_NSA_17integral_constantINSA_4UMMA5MajorELST_0EEENSR_IST_LST_1EEENSR_INSS_7ScaleInELSW_0EEESX_EEEEEENSA_6LayoutINSB_IJSE_SE_SE_EEENSB_IJNSC_ILi0EEES12_S12_EEEEENSB_IJNSA_10UnderscoreES15_S15_EEEEENS7_6detail27Sm100ImplicitGemmTileTraitsINSA_20SM90_TMA_LOAD_IM2COLENSA_14ComposedLayoutINSA_7SwizzleILi1ELi4ELi3EEENSA_18smem_ptr_flag_bitsILi8EEENS10_INSB_IJNSC_ILi8EEESJ_EEENSB_IJSJ_SE_EEEEEEEvEENS19_INSA_23SM90_TMA_LOAD_MULTICASTENS1B_INS1C_ILi3ELi4ELi3EEES1F_NS10_INSB_IJSI_S1G_EEENSB_IJSE_SI_EEEEEEEvEEEENS_8epilogue10collective18CollectiveEpilogueINS1U_23Sm100TmaWarpSpecializedILi2ELi2ELi32ELb0ELb0EEEJSL_NSB_IJNS10_ISH_SE_EES1Z_EEESM_NSB_IJNSB_IJlllEEESE_S12_EEESM_S22_NS1U_6fusion15FusionCallbacksIS1Y_NS23_17LinearCombinationISM_fSM_fLNS_15FloatRoundStyleE2EEESL_S20_JEEENSA_5SM1004TMEM4LOAD26SM100_TMEM_LOAD_16dp32b32xES1A_NS1B_INS1C_ILi2ELi4ELi3EEES1F_NS10_INSB_IJS1G_SH_EEENSB_IJSH_SE_EEEEEEENSA_39AutoVectorizingCopyWithAssumedAlignmentILi128EEENSA_21SM90_TMA_STORE_IM2COLES2H_S2J_S2J_EEEvvEEEEvNT_6ParamsE,"",@"SHT_CUDA_INFO"
	.sectionflags	@""
	.align	4


	//----- nvinfo : EIATTR_CUDA_API_VERSION
	.align		4
        /*0000*/ 	.byte	0x04, 0x37
        /*0002*/ 	.short	(.L_31 - .L_30)
.L_30:
        /*0004*/ 	.word	0x00000082


	//----- nvinfo : EIATTR_KPARAM_INFO
	.align		4
.L_31:
        /*0008*/ 	.byte	0x04, 0x17
        /*000a*/ 	.short	(.L_33 - .L_32)
.L_32:
        /*000c*/ 	.word	0x00000000
        /*0010*/ 	.short	0x0000
        /*0012*/ 	.short	0x0000
        /*0014*/ 	.byte	0x00, 0xf0, 0x01, 0x20


	//----- nvinfo : EIATTR_AT_ENTRY_FRAGMENTS
	.align		4
.L_33:
        /*0018*/ 	.byte	0x04, 0x4f
        /*001a*/ 	.short	(.L_35 - .L_34)


	//   ....[0]....
.L_34:
        /*001c*/ 	.word	0x00000006


	//----- nvinfo : EIATTR_RESERVED_SMEM_USED
	.align		4
.L_35:
        /*0020*/ 	.byte	0x01, 0x41
	.zero		2


	//----- nvinfo : EIATTR_SPARSE_MMA_MASK
	.align		4
        /*0024*/ 	.byte	0x03, 0x50
        /*0026*/ 	.short	0x0000


	//----- nvinfo : EIATTR_TCGEN05_1CTA_USED
	.align		4
        /*0028*/ 	.byte	0x01, 0x51
	.zero		2


	//----- nvinfo : EIATTR_MAXREG_COUNT
	.align		4
        /*002c*/ 	.byte	0x03, 0x1b
        /*002e*/ 	.short	0x00ff


	//----- nvinfo : EIATTR_NUM_BARRIERS
	.align		4
        /*0030*/ 	.byte	0x02, 0x4c
        /*0032*/ 	.byte	0x07
	.zero		1


	//----- nvinfo : EIATTR_EXTERNS
	.align		4
        /*0034*/ 	.byte	0x04, 0x0f
        /*0036*/ 	.short	(.L_37 - .L_36)


	//   ....[0]....
	.align		4
.L_36:
        /*0038*/ 	.word	index@(__assertfail)


	//----- nvinfo : EIATTR_MERCURY_ISA_VERSION
	.align		4
.L_37:
        /*003c*/ 	.byte	0x03, 0x5f
        /*003e*/ 	.short	0x0101


	//----- nvinfo : EIATTR_INT_WARP_WIDE_INSTR_OFFSETS
	.align		4
        /*0040*/ 	.byte	0x04, 0x31
        /*0042*/ 	.short	(.L_39 - .L_38)


	//   ....[0]....
.L_38:
        /*0044*/ 	.word	0x00004d70


	//   ....[1]....
        /*0048*/ 	.word	0x00004d90


	//   ....[2]....
        /*004c*/ 	.word	0x00004dc0


	//   ....[3]....
        /*0050*/ 	.word	0x00005860


	//   ....[4]....
        /*0054*/ 	.word	0x00005880


	//   ....[5]....
        /*0058*/ 	.word	0x00005a80


	//   ....[6]....
        /*005c*/ 	.word	0x00005a90


	//----- nvinfo : EIATTR_COOP_GROUP_MASK_REGIDS
	.align		4
.L_39:
        /*0060*/ 	.byte	0x04, 0x29
        /*0062*/ 	.short	(.L_41 - .L_40)


	//   ....[0]....
.L_40:
        /*0064*/ 	.word	0xffffffff


	//   ....[1]....
        /*0068*/ 	.word	0xffffffff


	//   ....[2]....
        /*006c*/ 	.word	0xffffffff


	//   ....[3]....
        /*0070*/ 	.word	0xffffffff


	//   ....[4]....
        /*0074*/ 	.word	0xffffffff


	//   ....[5]....
        /*0078*/ 	.word	0xffffffff


	//   ....[6]....
        /*007c*/ 	.word	0xffffffff


	//   ....[7]....
        /*0080*/ 	.word	0xffffffff


	//   ....[8]....
        /*0084*/ 	.word	0xffffffff


	//   ....[9]....
        /*0088*/ 	.word	0xffffffff


	//   ....[10]....
        /*008c*/ 	.word	0xffffffff


	//   ....[11]....
        /*0090*/ 	.word	0xffffffff


	//   ....[12]....
        /*0094*/ 	.word	0xffffffff


	//----- nvinfo : EIATTR_COOP_GROUP_INSTR_OFFSETS
	.align		4
.L_41:
        /*0098*/ 	.byte	0x04, 0x28
        /*009a*/ 	.short	(.L_43 - .L_42)


	//   ....[0]....
.L_42:
        /*009c*/ 	.word	0x000000a0


	//   ....[1]....
        /*00a0*/ 	.word	0x000004e0


	//   ....[2]....
        /*00a4*/ 	.word	0x00000a60


	//   ....[3]....
        /*00a8*/ 	.word	0x00000bc0


	//   ....[4]....
        /*00ac*/ 	.word	0x00000cc0


	//   ....[5]....
        /*00b0*/ 	.word	0x00000e10


	//   ....[6]....
        /*00b4*/ 	.word	0x00001010


	//   ....[7]....
        /*00b8*/ 	.word	0x00002680


	//   ....[8]....
        /*00bc*/ 	.word	0x00004240


	//   ....[9]....
        /*00c0*/ 	.word	0x00004450


	//   ....[10]....
        /*00c4*/ 	.word	0x00004480


	//   ....[11]....
        /*00c8*/ 	.word	0x00004c50


	//   ....[12]....
        /*00cc*/ 	.word	0x00004e90


	//----- nvinfo : EIATTR_VRC_CTA_INIT_COUNT
	.align		4
.L_43:
        /*00d0*/ 	.byte	0x02, 0x4a
        /*00d2*/ 	.byte	0x80
	.zero		1


	//----- nvinfo : EIATTR_SYSCALL_OFFSETS
	.align		4
        /*00d4*/ 	.byte	0x04, 0x46
        /*00d6*/ 	.short	(.L_45 - .L_44)


	//   ....[0]....
.L_44:
        /*00d8*/ 	.word	0x00006620


	//   ....[1]....
        /*00dc*/ 	.word	0x00006760


	//   ....[2]....
        /*00e0*/ 	.word	0x00006fe0


	//   ....[3]....
        /*00e4*/ 	.word	0x00007da0


	//----- nvinfo : EIATTR_MBARRIER_INSTR_OFFSETS
	.align		4
.L_45:
        /*00e8*/ 	.byte	0x04, 0x39
        /*00ea*/ 	.short	(.L_47 - .L_46)


	//   ....[0]....
.L_46:
        /*00ec*/ 	.word	0x00000600
        /*00f0*/ 	.word	0x000000ff
        /*00f4*/ 	.word	0x00000000
        /*00f8*/ 	.short	0x0100
        /*00fa*/ 	.byte	0x07
	.zero		1


	//   ....[1]....
        /*00fc*/ 	.word	0x00000610
        /*0100*/ 	.word	0x000000ff
        /*0104*/ 	.word	0x00000110
        /*0108*/ 	.short	0x0100
        /*010a*/ 	.byte	0x07
	.zero		1


	//   ....[2]....
        /*010c*/ 	.word	0x00000620
        /*0110*/ 	.word	0x000000ff
        /*0114*/ 	.word	0x00000008
        /*0118*/ 	.short	0x0100
        /*011a*/ 	.byte	0x07
	.zero		1


	//   ....[3]....
        /*011c*/ 	.word	0x00000630
        /*0120*/ 	.word	0x000000ff
        /*0124*/ 	.word	0x00000118
        /*0128*/ 	.short	0x0100
        /*012a*/ 	.byte	0x07
	.zero		1


	//   ....[4]....
        /*012c*/ 	.word	0x00000640
        /*0130*/ 	.word	0x000000ff
        /*0134*/ 	.word	0x00000010
        /*0138*/ 	.short	0x0100
        /*013a*/ 	.byte	0x07
	.zero		1


	//   ....[5]....
        /*013c*/ 	.word	0x00000650
        /*0140*/ 	.word	0x000000ff
        /*0144*/ 	.word	0x00000120
        /*0148*/ 	.short	0x0100
        /*014a*/ 	.byte	0x07
	.zero		1


	//   ....[6]....
        /*014c*/ 	.word	0x00000660
        /*0150*/ 	.word	0x000000ff
        /*0154*/ 	.word	0x00000018
        /*0158*/ 	.short	0x0100
        /*015a*/ 	.byte	0x07
	.zero		1


	//   ....[7]....
        /*015c*/ 	.word	0x00000670
        /*0160*/ 	.word	0x000000ff
        /*0164*/ 	.word	0x00000128
        /*0168*/ 	.short	0x0100
        /*016a*/ 	.byte	0x07
	.zero		1


	//   ....[8]....
        /*016c*/ 	.word	0x00000680
        /*0170*/ 	.word	0x000000ff
        /*0174*/ 	.word	0x00000020
        /*0178*/ 	.short	0x0100
        /*017a*/ 	.byte	0x07
	.zero		1


	//   ....[9]....
        /*017c*/ 	.word	0x00000690
        /*0180*/ 	.word	0x000000ff
        /*0184*/ 	.word	0x00000130
        /*0188*/ 	.short	0x0100
        /*018a*/ 	.byte	0x07
	.zero		1


	//   ....[10]....
        /*018c*/ 	.word	0x000006a0
        /*0190*/ 	.word	0x000000ff
        /*0194*/ 	.word	0x00000028
        /*0198*/ 	.short	0x0100
        /*019a*/ 	.byte	0x07
	.zero		1


	//   ....[11]....
        /*019c*/ 	.word	0x000006b0
        /*01a0*/ 	.word	0x000000ff
        /*01a4*/ 	.word	0x00000138
        /*01a8*/ 	.short	0x0100
        /*01aa*/ 	.byte	0x07
	.zero		1


	//   ....[12]....
        /*01ac*/ 	.word	0x000006c0
        /*01b0*/ 	.word	0x000000ff
        /*01b4*/ 	.word	0x00000030
        /*01b8*/ 	.short	0x0100
        /*01ba*/ 	.byte	0x07
	.zero		1


	//   ....[13]....
        /*01bc*/ 	.word	0x000006d0
        /*01c0*/ 	.word	0x000000ff
        /*01c4*/ 	.word	0x00000140
        /*01c8*/ 	.short	0x0100
        /*01ca*/ 	.byte	0x07
	.zero		1


	//   ....[14]....
        /*01cc*/ 	.word	0x000006e0
        /*01d0*/ 	.word	0x000000ff
        /*01d4*/ 	.word	0x00000038
        /*01d8*/ 	.short	0x0100
        /*01da*/ 	.byte	0x07
	.zero		1


	//   ....[15]....
        /*01dc*/ 	.word	0x000006f0
        /*01e0*/ 	.word	0x000000ff
        /*01e4*/ 	.word	0x00000148
        /*01e8*/ 	.short	0x0100
        /*01ea*/ 	.byte	0x07
	.zero		1


	//   ....[16]....
        /*01ec*/ 	.word	0x00000700
        /*01f0*/ 	.word	0x000000ff
        /*01f4*/ 	.word	0x00000040
        /*01f8*/ 	.short	0x0100
        /*01fa*/ 	.byte	0x07
	.zero		1


	//   ....[17]....
        /*01fc*/ 	.word	0x00000710
        /*0200*/ 	.word	0x000000ff
        /*0204*/ 	.word	0x00000150
        /*0208*/ 	.short	0x0100
        /*020a*/ 	.byte	0x07
	.zero		1


	//   ....[18]....
        /*020c*/ 	.word	0x00000720
        /*0210*/ 	.word	0x000000ff
        /*0214*/ 	.word	0x00000048
        /*0218*/ 	.short	0x0100
        /*021a*/ 	.byte	0x07
	.zero		1


	//   ....[19]....
        /*021c*/ 	.word	0x00000730
        /*0220*/ 	.word	0x000000ff
        /*0224*/ 	.word	0x00000158
        /*0228*/ 	.short	0x0100
        /*022a*/ 	.byte	0x07
	.zero		1


	//   ....[20]....
        /*022c*/ 	.word	0x00000740
        /*0230*/ 	.word	0x000000ff
        /*0234*/ 	.word	0x00000050
        /*0238*/ 	.short	0x0100
        /*023a*/ 	.byte	0x07
	.zero		1


	//   ....[21]....
        /*023c*/ 	.word	0x00000750
        /*0240*/ 	.word	0x000000ff
        /*0244*/ 	.word	0x00000160
        /*0248*/ 	.short	0x0100
        /*024a*/ 	.byte	0x07
	.zero		1


	//   ....[22]....
        /*024c*/ 	.word	0x00000760
        /*0250*/ 	.word	0x000000ff
        /*0254*/ 	.word	0x00000058
        /*0258*/ 	.short	0x0100
        /*025a*/ 	.byte	0x07
	.zero		1


	//   ....[23]....
        /*025c*/ 	.word	0x00000770
        /*0260*/ 	.word	0x000000ff
        /*0264*/ 	.word	0x00000168
        /*0268*/ 	.short	0x0100
        /*026a*/ 	.byte	0x07
	.zero		1


	//   ....[24]....
        /*026c*/ 	.word	0x00000780
        /*0270*/ 	.word	0x000000ff
        /*0274*/ 	.word	0x00000060
        /*0278*/ 	.short	0x0100
        /*027a*/ 	.byte	0x07
	.zero		1


	//   ....[25]....
        /*027c*/ 	.word	0x00000790
        /*0280*/ 	.word	0x000000ff
        /*0284*/ 	.word	0x00000170
        /*0288*/ 	.short	0x0100
        /*028a*/ 	.byte	0x07
	.zero		1


	//   ....[26]....
        /*028c*/ 	.word	0x000007a0
        /*0290*/ 	.word	0x000000ff
        /*0294*/ 	.word	0x00000068
        /*0298*/ 	.short	0x0100
        /*029a*/ 	.byte	0x07
	.zero		1


	//   ....[27]....
        /*029c*/ 	.word	0x000007b0
        /*02a0*/ 	.word	0x000000ff
        /*02a4*/ 	.word	0x00000178
        /*02a8*/ 	.short	0x0100
        /*02aa*/ 	.byte	0x07
	.zero		1


	//   ....[28]....
        /*02ac*/ 	.word	0x000007c0
        /*02b0*/ 	.word	0x000000ff
        /*02b4*/ 	.word	0x00000070
        /*02b8*/ 	.short	0x0100
        /*02ba*/ 	.byte	0x07
	.zero		1


	//   ....[29]....
        /*02bc*/ 	.word	0x000007d0
        /*02c0*/ 	.word	0x000000ff
        /*02c4*/ 	.word	0x00000180
        /*02c8*/ 	.short	0x0100
        /*02ca*/ 	.byte	0x07
	.zero		1


	//   ....[30]....
        /*02cc*/ 	.word	0x000007e0
        /*02d0*/ 	.word	0x000000ff
        /*02d4*/ 	.word	0x00000078
        /*02d8*/ 	.short	0x0100
        /*02da*/ 	.byte	0x07
	.zero		1


	//   ....[31]....
        /*02dc*/ 	.word	0x000007f0
        /*02e0*/ 	.word	0x000000ff
        /*02e4*/ 	.word	0x00000188
        /*02e8*/ 	.short	0x0100
        /*02ea*/ 	.byte	0x07
	.zero		1


	//   ....[32]....
        /*02ec*/ 	.word	0x00000800
        /*02f0*/ 	.word	0x000000ff
        /*02f4*/ 	.word	0x00000080
        /*02f8*/ 	.short	0x0100
        /*02fa*/ 	.byte	0x07
	.zero		1


	//   ....[33]....
        /*02fc*/ 	.word	0x00000810
        /*0300*/ 	.word	0x000000ff
        /*0304*/ 	.word	0x00000190
        /*0308*/ 	.short	0x0100
        /*030a*/ 	.byte	0x07
	.zero		1


	//   ....[34]....
        /*030c*/ 	.word	0x00000820
        /*0310*/ 	.word	0x000000ff
        /*0314*/ 	.word	0x00000088
        /*0318*/ 	.short	0x0100
        /*031a*/ 	.byte	0x07
	.zero		1


	//   ....[35]....
        /*031c*/ 	.word	0x00000830
        /*0320*/ 	.word	0x000000ff
        /*0324*/ 	.word	0x00000198
        /*0328*/ 	.short	0x0100
        /*032a*/ 	.byte	0x07
	.zero		1


	//   ....[36]....
        /*032c*/ 	.word	0x00000840
        /*0330*/ 	.word	0x000000ff
        /*0334*/ 	.word	0x00000090
        /*0338*/ 	.short	0x0100
        /*033a*/ 	.byte	0x07
	.zero		1


	//   ....[37]....
        /*033c*/ 	.word	0x00000850
        /*0340*/ 	.word	0x000000ff
        /*0344*/ 	.word	0x000001a0
        /*0348*/ 	.short	0x0100
        /*034a*/ 	.byte	0x07
	.zero		1


	//   ....[38]....
        /*034c*/ 	.word	0x00000860
        /*0350*/ 	.word	0x000000ff
        /*0354*/ 	.word	0x00000098
        /*0358*/ 	.short	0x0100
        /*035a*/ 	.byte	0x07
	.zero		1


	//   ....[39]....
        /*035c*/ 	.word	0x00000870
        /*0360*/ 	.word	0x000000ff
        /*0364*/ 	.word	0x000001a8
        /*0368*/ 	.short	0x0100
        /*036a*/ 	.byte	0x07
	.zero		1


	//   ....[40]....
        /*036c*/ 	.word	0x00000880
        /*0370*/ 	.word	0x000000ff
        /*0374*/ 	.word	0x000000a0
        /*0378*/ 	.short	0x0100
        /*037a*/ 	.byte	0x07
	.zero		1


	//   ....[41]....
        /*037c*/ 	.word	0x00000890
        /*0380*/ 	.word	0x000000ff
        /*0384*/ 	.word	0x000001b0
        /*0388*/ 	.short	0x0100
        /*038a*/ 	.byte	0x07
	.zero		1


	//   ....[42]....
        /*038c*/ 	.word	0x000008a0
        /*0390*/ 	.word	0x000000ff
        /*0394*/ 	.word	0x000000a8
        /*0398*/ 	.short	0x0100
        /*039a*/ 	.byte	0x07
	.zero		1


	//   ....[43]....
        /*039c*/ 	.word	0x000008b0
        /*03a0*/ 	.word	0x000000ff
        /*03a4*/ 	.word	0x000001b8
        /*03a8*/ 	.short	0x0100
        /*03aa*/ 	.byte	0x07
	.zero		1


	//   ....[44]....
        /*03ac*/ 	.word	0x000008c0
        /*03b0*/ 	.word	0x000000ff
        /*03b4*/ 	.word	0x000000b0
        /*03b8*/ 	.short	0x0100
        /*03ba*/ 	.byte	0x07
	.zero		1


	//   ....[45]....
        /*03bc*/ 	.word	0x000008d0
        /*03c0*/ 	.word	0x000000ff
        /*03c4*/ 	.word	0x000001c0
        /*03c8*/ 	.short	0x0100
        /*03ca*/ 	.byte	0x07
	.zero		1


	//   ....[46]....
        /*03cc*/ 	.word	0x000008e0
        /*03d0*/ 	.word	0x000000ff
        /*03d4*/ 	.word	0x000000b8
        /*03d8*/ 	.short	0x0100
        /*03da*/ 	.byte	0x07
	.zero		1


	//   ....[47]....
        /*03dc*/ 	.word	0x000008f0
        /*03e0*/ 	.word	0x000000ff
        /*03e4*/ 	.word	0x000001c8
        /*03e8*/ 	.short	0x0100
        /*03ea*/ 	.byte	0x07
	.zero		1


	//   ....[48]....
        /*03ec*/ 	.word	0x00000900
        /*03f0*/ 	.word	0x000000ff
        /*03f4*/ 	.word	0x000000c0
        /*03f8*/ 	.short	0x0100
        /*03fa*/ 	.byte	0x07
	.zero		1


	//   ....[49]....
        /*03fc*/ 	.word	0x00000910
        /*0400*/ 	.word	0x000000ff
        /*0404*/ 	.word	0x000001d0
        /*0408*/ 	.short	0x0100
        /*040a*/ 	.byte	0x07
	.zero		1


	//   ....[50]....
        /*040c*/ 	.word	0x00000920
        /*0410*/ 	.word	0x000000ff
        /*0414*/ 	.word	0x000000c8
        /*0418*/ 	.short	0x0100
        /*041a*/ 	.byte	0x07
	.zero		1


	//   ....[51]....
        /*041c*/ 	.word	0x00000930
        /*0420*/ 	.word	0x000000ff
        /*0424*/ 	.word	0x000001d8
        /*0428*/ 	.short	0x0100
        /*042a*/ 	.byte	0x07
	.zero		1


	//   ....[52]....
        /*042c*/ 	.word	0x00000940
        /*0430*/ 	.word	0x000000ff
        /*0434*/ 	.word	0x000000d0
        /*0438*/ 	.short	0x0100
        /*043a*/ 	.byte	0x07
	.zero		1


	//   ....[53]....
        /*043c*/ 	.word	0x00000950
        /*0440*/ 	.word	0x000000ff
        /*0444*/ 	.word	0x000001e0
        /*0448*/ 	.short	0x0100
        /*044a*/ 	.byte	0x07
	.zero		1


	//   ....[54]....
        /*044c*/ 	.word	0x00000960
        /*0450*/ 	.word	0x000000ff
        /*0454*/ 	.word	0x000000d8
        /*0458*/ 	.short	0x0100
        /*045a*/ 	.byte	0x07
	.zero		1


	//   ....[55]....
        /*045c*/ 	.word	0x00000970
        /*0460*/ 	.word	0x000000ff
        /*0464*/ 	.word	0x000001e8
        /*0468*/ 	.short	0x0100
        /*046a*/ 	.byte	0x07
	.zero		1


	//   ....[56]....
        /*046c*/ 	.word	0x00000980
        /*0470*/ 	.word	0x000000ff
        /*0474*/ 	.word	0x000000e0
        /*0478*/ 	.short	0x0100
        /*047a*/ 	.byte	0x07
	.zero		1


	//   ....[57]....
        /*047c*/ 	.word	0x00000990
        /*0480*/ 	.word	0x000000ff
        /*0484*/ 	.word	0x000001f0
        /*0488*/ 	.short	0x0100
        /*048a*/ 	.byte	0x07
	.zero		1


	//   ....[58]....
        /*048c*/ 	.word	0x000009a0
        /*0490*/ 	.word	0x000000ff
        /*0494*/ 	.word	0x000000e8
        /*0498*/ 	.short	0x0100
        /*049a*/ 	.byte	0x07
	.zero		1


	//   ....[59]....
        /*049c*/ 	.word	0x000009b0
        /*04a0*/ 	.word	0x000000ff
        /*04a4*/ 	.word	0x000001f8
        /*04a8*/ 	.short	0x0100
        /*04aa*/ 	.byte	0x07
	.zero		1


	//   ....[60]....
        /*04ac*/ 	.word	0x000009c0
        /*04b0*/ 	.word	0x000000ff
        /*04b4*/ 	.word	0x000000f0
        /*04b8*/ 	.short	0x0100
        /*04ba*/ 	.byte	0x07
	.zero		1


	//   ....[61]....
        /*04bc*/ 	.word	0x000009d0
        /*04c0*/ 	.word	0x000000ff
        /*04c4*/ 	.word	0x00000200
        /*04c8*/ 	.short	0x0100
        /*04ca*/ 	.byte	0x07
	.zero		1


	//   ....[62]....
        /*04cc*/ 	.word	0x000009e0
        /*04d0*/ 	.word	0x000000ff
        /*04d4*/ 	.word	0x000000f8
        /*04d8*/ 	.short	0x0100
        /*04da*/ 	.byte	0x07
	.zero		1


	//   ....[63]....
        /*04dc*/ 	.word	0x000009f0
        /*04e0*/ 	.word	0x000000ff
        /*04e4*/ 	.word	0x00000208
        /*04e8*/ 	.short	0x0100
        /*04ea*/ 	.byte	0x07
	.zero		1


	//   ....[64]....
        /*04ec*/ 	.word	0x00000a00
        /*04f0*/ 	.word	0x000000ff
        /*04f4*/ 	.word	0x00000100
        /*04f8*/ 	.short	0x0100
        /*04fa*/ 	.byte	0x07
	.zero		1


	//   ....[65]....
        /*04fc*/ 	.word	0x00000a10
        /*0500*/ 	.word	0x000000ff
        /*0504*/ 	.word	0x00000210
        /*0508*/ 	.short	0x0100
        /*050a*/ 	.byte	0x07
	.zero		1


	//   ....[66]....
        /*050c*/ 	.word	0x00000a20
        /*0510*/ 	.word	0x000000ff
        /*0514*/ 	.word	0x00000108
        /*0518*/ 	.short	0x0100
        /*051a*/ 	.byte	0x07
	.zero		1


	//   ....[67]....
        /*051c*/ 	.word	0x00000a30
        /*0520*/ 	.word	0x000000ff
        /*0524*/ 	.word	0x00000218
        /*0528*/ 	.short	0x0100
        /*052a*/ 	.byte	0x07
	.zero		1


	//   ....[68]....
        /*052c*/ 	.word	0x00000b70
        /*0530*/ 	.word	0x000000ff
        /*0534*/ 	.word	0x00000220
        /*0538*/ 	.short	0x0100
        /*053a*/ 	.byte	0x07
	.zero		1


	//   ....[69]....
        /*053c*/ 	.word	0x00000b80
        /*0540*/ 	.word	0x000000ff
        /*0544*/ 	.word	0x00000230
        /*0548*/ 	.short	0x0100
        /*054a*/ 	.byte	0x07
	.zero		1


	//   ....[70]....
        /*054c*/ 	.word	0x00000b90
        /*0550*/ 	.word	0x000000ff
        /*0554*/ 	.word	0x00000228
        /*0558*/ 	.short	0x0100
        /*055a*/ 	.byte	0x07
	.zero		1


	//   ....[71]....
        /*055c*/ 	.word	0x00000ba0
        /*0560*/ 	.word	0x000000ff
        /*0564*/ 	.word	0x00000238
        /*0568*/ 	.short	0x0100
        /*056a*/ 	.byte	0x07
	.zero		1


	//   ....[72]....
        /*056c*/ 	.word	0x00000c90
        /*0570*/ 	.word	0x000000ff
        /*0574*/ 	.word	0x00000240
        /*0578*/ 	.short	0x0100
        /*057a*/ 	.byte	0x06
	.zero		1


	//   ....[73]....
        /*057c*/ 	.word	0x00000ca0
        /*0580*/ 	.word	0x000000ff
        /*0584*/ 	.word	0x00000248
        /*0588*/ 	.short	0x0100
        /*058a*/ 	.byte	0x06
	.zero		1


	//   ....[74]....
        /*058c*/ 	.word	0x00000de0
        /*0590*/ 	.word	0x000000ff
        /*0594*/ 	.word	0x00000250
        /*0598*/ 	.short	0x0100
        /*059a*/ 	.byte	0x06
	.zero		1


	//   ....[75]....
        /*059c*/ 	.word	0x00000df0
        /*05a0*/ 	.word	0x000000ff
        /*05a4*/ 	.word	0x00000258
        /*05a8*/ 	.short	0x0100
        /*05aa*/ 	.byte	0x06
	.zero		1


	//   ....[76]....
        /*05ac*/ 	.word	0x00000f20
        /*05b0*/ 	.word	0x000000ff
        /*05b4*/ 	.word	0x00000260
        /*05b8*/ 	.short	0x0100
        /*05ba*/ 	.byte	0x07
	.zero		1


	//   ....[77]....
        /*05bc*/ 	.word	0x00000f30
        /*05c0*/ 	.word	0x000000ff
        /*05c4*/ 	.word	0x00000270
        /*05c8*/ 	.short	0x0100
        /*05ca*/ 	.byte	0x07
	.zero		1


	//   ....[78]....
        /*05cc*/ 	.word	0x00000f40
        /*05d0*/ 	.word	0x000000ff
        /*05d4*/ 	.word	0x00000268
        /*05d8*/ 	.short	0x0100
        /*05da*/ 	.byte	0x07
	.zero		1


	//   ....[79]....
        /*05dc*/ 	.word	0x00000f50
        /*05e0*/ 	.word	0x000000ff
        /*05e4*/ 	.word	0x00000278
        /*05e8*/ 	.short	0x0100
        /*05ea*/ 	.byte	0x07
	.zero		1


	//   ....[80]....
        /*05ec*/ 	.word	0x00001a10
        /*05f0*/ 	.word	0x000000ff
        /*05f4*/ 	.word	0x00000110
        /*05f8*/ 	.short	0x010a
        /*05fa*/ 	.byte	0x04
	.zero		1


	//   ....[81]....
        /*05fc*/ 	.word	0x00001cd0
        /*0600*/ 	.word	0x000000ff
        /*0604*/ 	.word	0x00000110
        /*0608*/ 	.short	0x010a
        /*060a*/ 	.byte	0x09
	.zero		1


	//   ....[82]....
        /*060c*/ 	.word	0x00001e60
        /*0610*/ 	.word	0x000000ff
        /*0614*/ 	.word	0x00000110
        /*0618*/ 	.short	0x010a
        /*061a*/ 	.byte	0x08
	.zero		1


	//   ....[83]....
        /*061c*/ 	.word	0x00002040
        /*0620*/ 	.word	0x000000ff
        /*0624*/ 	.word	0x00000248
        /*0628*/ 	.short	0x0101
        /*062a*/ 	.byte	0x2d
	.zero		1


	//   ....[84]....
        /*062c*/ 	.word	0x00002060
        /*0630*/ 	.word	0x000000ff
        /*0634*/ 	.word	0x00000110
        /*0638*/ 	.short	0x010a
        /*063a*/ 	.byte	0x04
	.zero		1


	//   ....[85]....
        /*063c*/ 	.word	0x000022f0
        /*0640*/ 	.word	0x000000ff
        /*0644*/ 	.word	0x00000110
        /*0648*/ 	.short	0x010a
        /*064a*/ 	.byte	0x09
	.zero		1


	//   ....[86]....
        /*064c*/ 	.word	0x00002480
        /*0650*/ 	.word	0x000000ff
        /*0654*/ 	.word	0x00000110
        /*0658*/ 	.short	0x010a
        /*065a*/ 	.byte	0x08
	.zero		1


	//   ....[87]....
        /*065c*/ 	.word	0x00002690
        /*0660*/ 	.word	0x000000ff
        /*0664*/ 	.word	0x00000250
        /*0668*/ 	.short	0x010a
        /*066a*/ 	.byte	0x2d
	.zero		1


	//   ....[88]....
        /*066c*/ 	.word	0x00002750
        /*0670*/ 	.word	0x000000ff
        /*0674*/ 	.word	0x00000000
        /*0678*/ 	.short	0x0101
        /*067a*/ 	.byte	0x04
	.zero		1


	//   ....[89]....
        /*067c*/ 	.word	0x00002c40
        /*0680*/ 	.word	0x000000ff
        /*0684*/ 	.word	0x00000000
        /*0688*/ 	.short	0x010a
        /*068a*/ 	.byte	0x04
	.zero		1


	//   ....[90]....
        /*068c*/ 	.word	0x00002cd0
        /*0690*/ 	.word	0x000000ff
        /*0694*/ 	.word	0x00000000
        /*0698*/ 	.short	0x010a
        /*069a*/ 	.byte	0x04
	.zero		1


	//   ....[91]....
        /*069c*/ 	.word	0x00002d60
        /*06a0*/ 	.word	0x000000ff
        /*06a4*/ 	.word	0x00000000
        /*06a8*/ 	.short	0x010a
        /*06aa*/ 	.byte	0x04
	.zero		1


	//   ....[92]....
        /*06ac*/ 	.word	0x00002df0
        /*06b0*/ 	.word	0x000000ff
        /*06b4*/ 	.word	0x00000000
        /*06b8*/ 	.short	0x010a
        /*06ba*/ 	.byte	0x04
	.zero		1


	//   ....[93]....
        /*06bc*/ 	.word	0x00002e80
        /*06c0*/ 	.word	0x000000ff
        /*06c4*/ 	.word	0x00000000
        /*06c8*/ 	.short	0x010a
        /*06ca*/ 	.byte	0x04
	.zero		1


	//   ....[94]....
        /*06cc*/ 	.word	0x00002f10
        /*06d0*/ 	.word	0x000000ff
        /*06d4*/ 	.word	0x00000000
        /*06d8*/ 	.short	0x010a
        /*06da*/ 	.byte	0x04
	.zero		1


	//   ....[95]....
        /*06dc*/ 	.word	0x00002fa0
        /*06e0*/ 	.word	0x000000ff
        /*06e4*/ 	.word	0x00000000
        /*06e8*/ 	.short	0x010a
        /*06ea*/ 	.byte	0x04
	.zero		1


	//   ....[96]....
        /*06ec*/ 	.word	0x00003030
        /*06f0*/ 	.word	0x000000ff
        /*06f4*/ 	.word	0x00000000
        /*06f8*/ 	.short	0x010a
        /*06fa*/ 	.byte	0x04
	.zero		1


	//   ....[97]....
        /*06fc*/ 	.word	0x000030c0
        /*0700*/ 	.word	0x000000ff
        /*0704*/ 	.word	0x00000000
        /*0708*/ 	.short	0x010a
        /*070a*/ 	.byte	0x04
	.zero		1


	//   ....[98]....
        /*070c*/ 	.word	0x00003150
        /*0710*/ 	.word	0x000000ff
        /*0714*/ 	.word	0x00000000
        /*0718*/ 	.short	0x010a
        /*071a*/ 	.byte	0x04
	.zero		1


	//   ....[99]....
        /*071c*/ 	.word	0x000031e0
        /*0720*/ 	.word	0x000000ff
        /*0724*/ 	.word	0x00000000
        /*0728*/ 	.short	0x010a
        /*072a*/ 	.byte	0x04
	.zero		1


	//   ....[100]....
        /*072c*/ 	.word	0x00003270
        /*0730*/ 	.word	0x000000ff
        /*0734*/ 	.word	0x00000000
        /*0738*/ 	.short	0x010a
        /*073a*/ 	.byte	0x04
	.zero		1


	//   ....[101]....
        /*073c*/ 	.word	0x00003300
        /*0740*/ 	.word	0x000000ff
        /*0744*/ 	.word	0x00000000
        /*0748*/ 	.short	0x010a
        /*074a*/ 	.byte	0x04
	.zero		1


	//   ....[102]....
        /*074c*/ 	.word	0x00003390
        /*0750*/ 	.word	0x000000ff
        /*0754*/ 	.word	0x00000000
        /*0758*/ 	.short	0x010a
        /*075a*/ 	.byte	0x04
	.zero		1


	//   ....[103]....
        /*075c*/ 	.word	0x00003420
        /*0760*/ 	.word	0x000000ff
        /*0764*/ 	.word	0x00000000
        /*0768*/ 	.short	0x010a
        /*076a*/ 	.byte	0x04
	.zero		1


	//   ....[104]....
        /*076c*/ 	.word	0x000034b0
        /*0770*/ 	.word	0x000000ff
        /*0774*/ 	.word	0x00000000
        /*0778*/ 	.short	0x010a
        /*077a*/ 	.byte	0x04
	.zero		1


	//   ....[105]....
        /*077c*/ 	.word	0x00003540
        /*0780*/ 	.word	0x000000ff
        /*0784*/ 	.word	0x00000000
        /*0788*/ 	.short	0x010a
        /*078a*/ 	.byte	0x04
	.zero		1


	//   ....[106]....
        /*078c*/ 	.word	0x000035d0
        /*0790*/ 	.word	0x000000ff
        /*0794*/ 	.word	0x00000000
        /*0798*/ 	.short	0x010a
        /*079a*/ 	.byte	0x04
	.zero		1


	//   ....[107]....
        /*079c*/ 	.word	0x00003660
        /*07a0*/ 	.word	0x000000ff
        /*07a4*/ 	.word	0x00000000
        /*07a8*/ 	.short	0x010a
        /*07aa*/ 	.byte	0x04
	.zero		1


	//   ....[108]....
        /*07ac*/ 	.word	0x000036f0
        /*07b0*/ 	.word	0x000000ff
        /*07b4*/ 	.word	0x00000000
        /*07b8*/ 	.short	0x010a
        /*07ba*/ 	.byte	0x04
	.zero		1


	//   ....[109]....
        /*07bc*/ 	.word	0x00003780
        /*07c0*/ 	.word	0x000000ff
        /*07c4*/ 	.word	0x00000000
        /*07c8*/ 	.short	0x010a
        /*07ca*/ 	.byte	0x04
	.zero		1


	//   ....[110]....
        /*07cc*/ 	.word	0x00003810
        /*07d0*/ 	.word	0x000000ff
        /*07d4*/ 	.word	0x00000000
        /*07d8*/ 	.short	0x010a
        /*07da*/ 	.byte	0x04
	.zero		1


	//   ....[111]....
        /*07dc*/ 	.word	0x000038a0
        /*07e0*/ 	.word	0x000000ff
        /*07e4*/ 	.word	0x00000000
        /*07e8*/ 	.short	0x010a
        /*07ea*/ 	.byte	0x04
	.zero		1


	//   ....[112]....
        /*07ec*/ 	.word	0x00003930
        /*07f0*/ 	.word	0x000000ff
        /*07f4*/ 	.word	0x00000000
        /*07f8*/ 	.short	0x010a
        /*07fa*/ 	.byte	0x04
	.zero		1


	//   ....[113]....
        /*07fc*/ 	.word	0x000039c0
        /*0800*/ 	.word	0x000000ff
        /*0804*/ 	.word	0x00000000
        /*0808*/ 	.short	0x010a
        /*080a*/ 	.byte	0x04
	.zero		1


	//   ....[114]....
        /*080c*/ 	.word	0x00003a50
        /*0810*/ 	.word	0x000000ff
        /*0814*/ 	.word	0x00000000
        /*0818*/ 	.short	0x010a
        /*081a*/ 	.byte	0x04
	.zero		1


	//   ....[115]....
        /*081c*/ 	.word	0x00003ae0
        /*0820*/ 	.word	0x000000ff
        /*0824*/ 	.word	0x00000000
        /*0828*/ 	.short	0x010a
        /*082a*/ 	.byte	0x04
	.zero		1


	//   ....[116]....
        /*082c*/ 	.word	0x00003b70
        /*0830*/ 	.word	0x000000ff
        /*0834*/ 	.word	0x00000000
        /*0838*/ 	.short	0x010a
        /*083a*/ 	.byte	0x04
	.zero		1


	//   ....[117]....
        /*083c*/ 	.word	0x00003c00
        /*0840*/ 	.word	0x000000ff
        /*0844*/ 	.word	0x00000000
        /*0848*/ 	.short	0x010a
        /*084a*/ 	.byte	0x04
	.zero		1


	//   ....[118]....
        /*084c*/ 	.word	0x00003c90
        /*0850*/ 	.word	0x000000ff
        /*0854*/ 	.word	0x00000000
        /*0858*/ 	.short	0x010a
        /*085a*/ 	.byte	0x04
	.zero		1


	//   ....[119]....
        /*085c*/ 	.word	0x00003d20
        /*0860*/ 	.word	0x000000ff
        /*0864*/ 	.word	0x00000000
        /*0868*/ 	.short	0x010a
        /*086a*/ 	.byte	0x04
	.zero		1


	//   ....[120]....
        /*086c*/ 	.word	0x00003db0
        /*0870*/ 	.word	0x000000ff
        /*0874*/ 	.word	0x00000000
        /*0878*/ 	.short	0x010a
        /*087a*/ 	.byte	0x04
	.zero		1


	//   ....[121]....
        /*087c*/ 	.word	0x00003e40
        /*0880*/ 	.word	0x000000ff
        /*0884*/ 	.word	0x00000000
        /*0888*/ 	.short	0x010a
        /*088a*/ 	.byte	0x04
	.zero		1


	//   ....[122]....
        /*088c*/ 	.word	0x00003ee0
        /*0890*/ 	.word	0x00000000
        /*0894*/ 	.word	0x00000000
        /*0898*/ 	.short	0x010a
        /*089a*/ 	.byte	0xff
	.zero		1


	//   ....[123]....
        /*089c*/ 	.word	0x00004010
        /*08a0*/ 	.word	0x000000ff
        /*08a4*/ 	.word	0x00000258
        /*08a8*/ 	.short	0x010a
        /*08aa*/ 	.byte	0x2d
	.zero		1


	//   ....[124]....
        /*08ac*/ 	.word	0x000040b0
        /*08b0*/ 	.word	0x000000ff
        /*08b4*/ 	.word	0x00000250
        /*08b8*/ 	.short	0x010a
        /*08ba*/ 	.byte	0x2d
	.zero		1


	//   ....[125]....
        /*08bc*/ 	.word	0x00004150
        /*08c0*/ 	.word	0x000000ff
        /*08c4*/ 	.word	0x00000000
        /*08c8*/ 	.short	0x0101
        /*08ca*/ 	.byte	0x06
	.zero		1


	//   ....[126]....
        /*08cc*/ 	.word	0x00004190
        /*08d0*/ 	.word	0x000000ff
        /*08d4*/ 	.word	0x00000258
        /*08d8*/ 	.short	0x0106
        /*08da*/ 	.byte	0x2d
	.zero		1


	//   ....[127]....
        /*08dc*/ 	.word	0x000041d0
        /*08e0*/ 	.word	0x00000000
        /*08e4*/ 	.word	0x00000258
        /*08e8*/ 	.short	0x010a
        /*08ea*/ 	.byte	0xff
	.zero		1


	//   ....[128]....
        /*08ec*/ 	.word	0x000046d0
        /*08f0*/ 	.word	0x000000ff
        /*08f4*/ 	.word	0x00000250
        /*08f8*/ 	.short	0x010a
        /*08fa*/ 	.byte	0x06
	.zero		1


	//   ....[129]....
        /*08fc*/ 	.word	0x00004780
        /*0900*/ 	.word	0x000000ff
        /*0904*/ 	.word	0x00000000
        /*0908*/ 	.short	0x0101
        /*090a*/ 	.byte	0x05
	.zero		1


	//   ....[130]....
        /*090c*/ 	.word	0x00004790
        /*0910*/ 	.word	0x000000ff
        /*0914*/ 	.word	0x00000270
        /*0918*/ 	.short	0x010a
        /*091a*/ 	.byte	0x08
	.zero		1


	//   ....[131]....
        /*091c*/ 	.word	0x00004850
        /*0920*/ 	.word	0x000000ff
        /*0924*/ 	.word	0x00000000
        /*0928*/ 	.short	0x010a
        /*092a*/ 	.byte	0x04
	.zero		1


	//   ....[132]....
        /*092c*/ 	.word	0x00004890
        /*0930*/ 	.word	0x000000ff
        /*0934*/ 	.word	0x00000000
        /*0938*/ 	.short	0x010a
        /*093a*/ 	.byte	0x07
	.zero		1


	//   ....[133]....
        /*093c*/ 	.word	0x000049d0
        /*0940*/ 	.word	0x000000ff
        /*0944*/ 	.word	0x00000000
        /*0948*/ 	.short	0x010a
        /*094a*/ 	.byte	0x04
	.zero		1


	//   ....[134]....
        /*094c*/ 	.word	0x00004ba0
        /*0950*/ 	.word	0x000000ff
        /*0954*/ 	.word	0x00000000
        /*0958*/ 	.short	0x010a
        /*095a*/ 	.byte	0x05
	.zero		1


	//   ....[135]....
        /*095c*/ 	.word	0x00004c30
        /*0960*/ 	.word	0x000000ff
        /*0964*/ 	.word	0x00000000
        /*0968*/ 	.short	0x010a
        /*096a*/ 	.byte	0x07
	.zero		1


	//   ....[136]....
        /*096c*/ 	.word	0x00005120
        /*0970*/ 	.word	0x000000ff
        /*0974*/ 	.word	0x00000250
        /*0978*/ 	.short	0x010a
        /*097a*/ 	.byte	0x0f
	.zero		1


	//   ....[137]....
        /*097c*/ 	.word	0x000051c0
        /*0980*/ 	.word	0x000000ff
        /*0984*/ 	.word	0x00000000
        /*0988*/ 	.short	0x0101
        /*098a*/ 	.byte	0x0e
	.zero		1


	//   ....[138]....
        /*098c*/ 	.word	0x000054e0
        /*0990*/ 	.word	0x000000ff
        /*0994*/ 	.word	0x00000248
        /*0998*/ 	.short	0x010a
        /*099a*/ 	.byte	0x0f
	.zero		1


	//   ....[139]....
        /*099c*/ 	.word	0x000056c0
        /*09a0*/ 	.word	0x000000ff
        /*09a4*/ 	.word	0x00000230
        /*09a8*/ 	.short	0x010a
        /*09aa*/ 	.byte	0x0f
	.zero		1


	//   ....[140]....
        /*09ac*/ 	.word	0x00005960
        /*09b0*/ 	.word	0x000000ff
        /*09b4*/ 	.word	0x00000220
        /*09b8*/ 	.short	0x010b
        /*09ba*/ 	.byte	0x0f
	.zero		1


	//   ....[141]....
        /*09bc*/ 	.word	0x000059a0
        /*09c0*/ 	.word	0x000000ff
        /*09c4*/ 	.word	0x00000000
        /*09c8*/ 	.short	0x0101
        /*09ca*/ 	.byte	0x2d
	.zero		1


	//   ....[142]....
        /*09cc*/ 	.word	0x000059e0
        /*09d0*/ 	.word	0x000000ff
        /*09d4*/ 	.word	0x00000238
        /*09d8*/ 	.short	0x010a
        /*09da*/ 	.byte	0x0f
	.zero		1


	//   ....[143]....
        /*09dc*/ 	.word	0x00005bf0
        /*09e0*/ 	.word	0x000000ff
        /*09e4*/ 	.word	0x00000228
        /*09e8*/ 	.short	0x010b
        /*09ea*/ 	.byte	0x0f
	.zero		1


	//   ....[144]....
        /*09ec*/ 	.word	0x00005c10
        /*09f0*/ 	.word	0x000000ff
        /*09f4*/ 	.word	0x00000000
        /*09f8*/ 	.short	0x0101
        /*09fa*/ 	.byte	0x17
	.zero		1


	//   ....[145]....
        /*09fc*/ 	.word	0x00005c40
        /*0a00*/ 	.word	0x000000ff
        /*0a04*/ 	.word	0x00000230
        /*0a08*/ 	.short	0x010a
        /*0a0a*/ 	.byte	0x0f
	.zero		1


	//   ....[146]....
        /*0a0c*/ 	.word	0x00005c80
        /*0a10*/ 	.word	0x00000000
        /*0a14*/ 	.word	0x00000238
        /*0a18*/ 	.short	0x010a
        /*0a1a*/ 	.byte	0xff
	.zero		1


	//   ....[147]....
        /*0a1c*/ 	.word	0x00005ff0
        /*0a20*/ 	.word	0x000000ff
        /*0a24*/ 	.word	0x00000250
        /*0a28*/ 	.short	0x010a
        /*0a2a*/ 	.byte	0x33
	.zero		1


	//   ....[148]....
        /*0a2c*/ 	.word	0x00006110
        /*0a30*/ 	.word	0x000000ff
        /*0a34*/ 	.word	0x00000000
        /*0a38*/ 	.short	0x0101
        /*0a3a*/ 	.byte	0x04
	.zero		1


	//   ....[149]....
        /*0a3c*/ 	.word	0x00006ba0
        /*0a40*/ 	.word	0x00000000
        /*0a44*/ 	.word	0x00000220
        /*0a48*/ 	.short	0x010a
        /*0a4a*/ 	.byte	0xff
	.zero		1


	//   ....[150]....
        /*0a4c*/ 	.word	0x00006c30
        /*0a50*/ 	.word	0x00000078
        /*0a54*/ 	.word	0x00000260
        /*0a58*/ 	.short	0x010a
        /*0a5a*/ 	.byte	0xff
	.zero		1


	//   ....[151]....
        /*0a5c*/ 	.word	0x00006d20
        /*0a60*/ 	.word	0x00000000
        /*0a64*/ 	.word	0x00000220
        /*0a68*/ 	.short	0x010a
        /*0a6a*/ 	.byte	0xff
	.zero		1


	//   ....[152]....
        /*0a6c*/ 	.word	0x00006e30
        /*0a70*/ 	.word	0x00000000
        /*0a74*/ 	.word	0x00000000
        /*0a78*/ 	.short	0x0101
        /*0a7a*/ 	.byte	0xff
	.zero		1


	//   ....[153]....
        /*0a7c*/ 	.word	0x00006eb0
        /*0a80*/ 	.word	0x00000078
        /*0a84*/ 	.word	0x00000260
        /*0a88*/ 	.short	0x010a
        /*0a8a*/ 	.byte	0xff
	.zero		1


	//   ....[154]....
        /*0a8c*/ 	.word	0x00007a40
        /*0a90*/ 	.word	0x00000002
        /*0a94*/ 	.word	0x00000220
        /*0a98*/ 	.short	0x010a
        /*0a9a*/ 	.byte	0xff
	.zero		1


	//   ....[155]....
        /*0a9c*/ 	.word	0x00007b10
        /*0aa0*/ 	.word	0x00000002
        /*0aa4*/ 	.word	0x00000220
        /*0aa8*/ 	.short	0x010a
        /*0aaa*/ 	.byte	0xff
	.zero		1


	//   ....[156]....
        /*0aac*/ 	.word	0x00007c40
        /*0ab0*/ 	.word	0x00000002
        /*0ab4*/ 	.word	0x00000000
        /*0ab8*/ 	.short	0x0101
        /*0aba*/ 	.byte	0xff
	.zero		1


	//   ....[157]....
        /*0abc*/ 	.word	0x00008060
        /*0ac0*/ 	.word	0x000000ff
        /*0ac4*/ 	.word	0x00000000
        /*0ac8*/ 	.short	0x0101
        /*0aca*/ 	.byte	0x05
	.zero		1


	//   ....[158]....
        /*0acc*/ 	.word	0x00008890
        /*0ad0*/ 	.word	0x00000002
        /*0ad4*/ 	.word	0x00000110
        /*0ad8*/ 	.short	0x010a
        /*0ada*/ 	.byte	0xff
	.zero		1


	//   ....[159]....
        /*0adc*/ 	.word	0x000088f0
        /*0ae0*/ 	.word	0x00000002
        /*0ae4*/ 	.word	0x00000110
        /*0ae8*/ 	.short	0x010a
        /*0aea*/ 	.byte	0xff
	.zero		1


	//   ....[160]....
        /*0aec*/ 	.word	0x00008950
        /*0af0*/ 	.word	0x00000002
        /*0af4*/ 	.word	0x00000250
        /*0af8*/ 	.short	0x010a
        /*0afa*/ 	.byte	0xff
	.zero		1


	//   ....[161]....
        /*0afc*/ 	.word	0x000089b0
        /*0b00*/ 	.word	0x00000000
        /*0b04*/ 	.word	0x00000000
        /*0b08*/ 	.short	0x010a
        /*0b0a*/ 	.byte	0xff
	.zero		1


	//   ....[162]....
        /*0b0c*/ 	.word	0x00008a10
        /*0b10*/ 	.word	0x00000000
        /*0b14*/ 	.word	0x00000000
        /*0b18*/ 	.short	0x010a
        /*0b1a*/ 	.byte	0xff
	.zero		1


	//   ....[163]....
        /*0b1c*/ 	.word	0x00008a70
        /*0b20*/ 	.word	0x00000000
        /*0b24*/ 	.word	0x00000000
        /*0b28*/ 	.short	0x010a
        /*0b2a*/ 	.byte	0xff
	.zero		1


	//   ....[164]....
        /*0b2c*/ 	.word	0x00008ad0
        /*0b30*/ 	.word	0x00000000
        /*0b34*/ 	.word	0x00000000
        /*0b38*/ 	.short	0x010a
        /*0b3a*/ 	.byte	0xff
	.zero		1


	//   ....[165]....
        /*0b3c*/ 	.word	0x00008b30
        /*0b40*/ 	.word	0x00000000
        /*0b44*/ 	.word	0x00000000
        /*0b48*/ 	.short	0x010a
        /*0b4a*/ 	.byte	0xff
	.zero		1


	//   ....[166]....
        /*0b4c*/ 	.word	0x00008b90
        /*0b50*/ 	.word	0x00000000
        /*0b54*/ 	.word	0x00000000
        /*0b58*/ 	.short	0x010a
        /*0b5a*/ 	.byte	0xff
	.zero		1


	//   ....[167]....
        /*0b5c*/ 	.word	0x00008bf0
        /*0b60*/ 	.word	0x00000000
        /*0b64*/ 	.word	0x00000000
        /*0b68*/ 	.short	0x010a
        /*0b6a*/ 	.byte	0xff
	.zero		1


	//   ....[168]....
        /*0b6c*/ 	.word	0x00008c50
        /*0b70*/ 	.word	0x00000000
        /*0b74*/ 	.word	0x00000000
        /*0b78*/ 	.short	0x010a
        /*0b7a*/ 	.byte	0xff
	.zero		1


	//   ....[169]....
        /*0b7c*/ 	.word	0x00008cb0
        /*0b80*/ 	.word	0x00000000
        /*0b84*/ 	.word	0x00000000
        /*0b88*/ 	.short	0x010a
        /*0b8a*/ 	.byte	0xff
	.zero		1


	//   ....[170]....
        /*0b8c*/ 	.word	0x00008d10
        /*0b90*/ 	.word	0x00000000
        /*0b94*/ 	.word	0x00000000
        /*0b98*/ 	.short	0x010a
        /*0b9a*/ 	.byte	0xff
	.zero		1


	//   ....[171]....
        /*0b9c*/ 	.word	0x00008d70
        /*0ba0*/ 	.word	0x00000000
        /*0ba4*/ 	.word	0x00000000
        /*0ba8*/ 	.short	0x010a
        /*0baa*/ 	.byte	0xff
	.zero		1


	//   ....[172]....
        /*0bac*/ 	.word	0x00008dd0
        /*0bb0*/ 	.word	0x00000000
        /*0bb4*/ 	.word	0x00000000
        /*0bb8*/ 	.short	0x010a
        /*0bba*/ 	.byte	0xff
	.zero		1


	//   ....[173]....
        /*0bbc*/ 	.word	0x00008e30
        /*0bc0*/ 	.word	0x00000000
        /*0bc4*/ 	.word	0x00000000
        /*0bc8*/ 	.short	0x010a
        /*0bca*/ 	.byte	0xff
	.zero		1


	//   ....[174]....
        /*0bcc*/ 	.word	0x00008e90
        /*0bd0*/ 	.word	0x00000000
        /*0bd4*/ 	.word	0x00000000
        /*0bd8*/ 	.short	0x010a
        /*0bda*/ 	.byte	0xff
	.zero		1


	//   ....[175]....
        /*0bdc*/ 	.word	0x00008ef0
        /*0be0*/ 	.word	0x00000000
        /*0be4*/ 	.word	0x00000000
        /*0be8*/ 	.short	0x010a
        /*0bea*/ 	.byte	0xff
	.zero		1


	//   ....[176]....
        /*0bec*/ 	.word	0x00008f50
        /*0bf0*/ 	.word	0x00000000
        /*0bf4*/ 	.word	0x00000000
        /*0bf8*/ 	.short	0x010a
        /*0bfa*/ 	.byte	0xff
	.zero		1


	//   ....[177]....
        /*0bfc*/ 	.word	0x00008fb0
        /*0c00*/ 	.word	0x00000000
        /*0c04*/ 	.word	0x00000000
        /*0c08*/ 	.short	0x010a
        /*0c0a*/ 	.byte	0xff
	.zero		1


	//   ....[178]....
        /*0c0c*/ 	.word	0x00009010
        /*0c10*/ 	.word	0x00000000
        /*0c14*/ 	.word	0x00000000
        /*0c18*/ 	.short	0x010a
        /*0c1a*/ 	.byte	0xff
	.zero		1


	//   ....[179]....
        /*0c1c*/ 	.word	0x00009070
        /*0c20*/ 	.word	0x00000000
        /*0c24*/ 	.word	0x00000000
        /*0c28*/ 	.short	0x010a
        /*0c2a*/ 	.byte	0xff
	.zero		1


	//   ....[180]....
        /*0c2c*/ 	.word	0x000090d0
        /*0c30*/ 	.word	0x00000000
        /*0c34*/ 	.word	0x00000000
        /*0c38*/ 	.short	0x010a
        /*0c3a*/ 	.byte	0xff
	.zero		1


	//   ....[181]....
        /*0c3c*/ 	.word	0x00009130
        /*0c40*/ 	.word	0x00000000
        /*0c44*/ 	.word	0x00000000
        /*0c48*/ 	.short	0x010a
        /*0c4a*/ 	.byte	0xff
	.zero		1


	//   ....[182]....
        /*0c4c*/ 	.word	0x00009190
        /*0c50*/ 	.word	0x00000000
        /*0c54*/ 	.word	0x00000000
        /*0c58*/ 	.short	0x010a
        /*0c5a*/ 	.byte	0xff
	.zero		1


	//   ....[183]....
        /*0c5c*/ 	.word	0x000091f0
        /*0c60*/ 	.word	0x00000000
        /*0c64*/ 	.word	0x00000000
        /*0c68*/ 	.short	0x010a
        /*0c6a*/ 	.byte	0xff
	.zero		1


	//   ....[184]....
        /*0c6c*/ 	.word	0x00009250
        /*0c70*/ 	.word	0x00000000
        /*0c74*/ 	.word	0x00000000
        /*0c78*/ 	.short	0x010a
        /*0c7a*/ 	.byte	0xff
	.zero		1


	//   ....[185]....
        /*0c7c*/ 	.word	0x000092b0
        /*0c80*/ 	.word	0x00000000
        /*0c84*/ 	.word	0x00000000
        /*0c88*/ 	.short	0x010a
        /*0c8a*/ 	.byte	0xff
	.zero		1


	//   ....[186]....
        /*0c8c*/ 	.word	0x00009310
        /*0c90*/ 	.word	0x00000000
        /*0c94*/ 	.word	0x00000000
        /*0c98*/ 	.short	0x010a
        /*0c9a*/ 	.byte	0xff
	.zero		1


	//   ....[187]....
        /*0c9c*/ 	.word	0x00009370
        /*0ca0*/ 	.word	0x00000000
        /*0ca4*/ 	.word	0x00000000
        /*0ca8*/ 	.short	0x010a
        /*0caa*/ 	.byte	0xff
	.zero		1


	//   ....[188]....
        /*0cac*/ 	.word	0x000093d0
        /*0cb0*/ 	.word	0x00000000
        /*0cb4*/ 	.word	0x00000000
        /*0cb8*/ 	.short	0x010a
        /*0cba*/ 	.byte	0xff
	.zero		1


	//   ....[189]....
        /*0cbc*/ 	.word	0x00009430
        /*0cc0*/ 	.word	0x00000000
        /*0cc4*/ 	.word	0x00000000
        /*0cc8*/ 	.short	0x010a
        /*0cca*/ 	.byte	0xff
	.zero		1


	//   ....[190]....
        /*0ccc*/ 	.word	0x00009490
        /*0cd0*/ 	.word	0x00000000
        /*0cd4*/ 	.word	0x00000000
        /*0cd8*/ 	.short	0x010a
        /*0cda*/ 	.byte	0xff
	.zero		1


	//   ....[191]....
        /*0cdc*/ 	.word	0x000094f0
        /*0ce0*/ 	.word	0x00000000
        /*0ce4*/ 	.word	0x00000000
        /*0ce8*/ 	.short	0x010a
        /*0cea*/ 	.byte	0xff
	.zero		1


	//   ....[192]....
        /*0cec*/ 	.word	0x00009550
        /*0cf0*/ 	.word	0x00000000
        /*0cf4*/ 	.word	0x00000000
        /*0cf8*/ 	.short	0x010a
        /*0cfa*/ 	.byte	0xff
	.zero		1


	//   ....[193]....
        /*0cfc*/ 	.word	0x000095b0
        /*0d00*/ 	.word	0x00000000
        /*0d04*/ 	.word	0x00000000
        /*0d08*/ 	.short	0x010a
        /*0d0a*/ 	.byte	0xff
	.zero		1


	//   ....[194]....
        /*0d0c*/ 	.word	0x00009610
        /*0d10*/ 	.word	0x00000004
        /*0d14*/ 	.word	0x00000258
        /*0d18*/ 	.short	0x010a
        /*0d1a*/ 	.byte	0xff
	.zero		1


	//   ....[195]....
        /*0d1c*/ 	.word	0x00009670
        /*0d20*/ 	.word	0x00000004
        /*0d24*/ 	.word	0x00000250
        /*0d28*/ 	.short	0x010a
        /*0d2a*/ 	.byte	0xff
	.zero		1


	//   ....[196]....
        /*0d2c*/ 	.word	0x000096d0
        /*0d30*/ 	.word	0x00000000
        /*0d34*/ 	.word	0x00000250
        /*0d38*/ 	.short	0x010a
        /*0d3a*/ 	.byte	0xff
	.zero		1


	//   ....[197]....
        /*0d3c*/ 	.word	0x00009730
        /*0d40*/ 	.word	0x00000004
        /*0d44*/ 	.word	0x00000270
        /*0d48*/ 	.short	0x010a
        /*0d4a*/ 	.byte	0xff
	.zero		1


	//   ....[198]....
        /*0d4c*/ 	.word	0x00009790
        /*0d50*/ 	.word	0x00000000
        /*0d54*/ 	.word	0x00000000
        /*0d58*/ 	.short	0x010a
        /*0d5a*/ 	.byte	0xff
	.zero		1


	//   ....[199]....
        /*0d5c*/ 	.word	0x000097f0
        /*0d60*/ 	.word	0x00000000
        /*0d64*/ 	.word	0x00000000
        /*0d68*/ 	.short	0x010a
        /*0d6a*/ 	.byte	0xff
	.zero		1


	//   ....[200]....
        /*0d6c*/ 	.word	0x00009850
        /*0d70*/ 	.word	0x00000000
        /*0d74*/ 	.word	0x00000000
        /*0d78*/ 	.short	0x010a
        /*0d7a*/ 	.byte	0xff
	.zero		1


	//   ....[201]....
        /*0d7c*/ 	.word	0x000098b0
        /*0d80*/ 	.word	0x00000000
        /*0d84*/ 	.word	0x00000250
        /*0d88*/ 	.short	0x010a
        /*0d8a*/ 	.byte	0xff
	.zero		1


	//   ....[202]....
        /*0d8c*/ 	.word	0x00009910
        /*0d90*/ 	.word	0x00000000
        /*0d94*/ 	.word	0x00000248
        /*0d98*/ 	.short	0x010a
        /*0d9a*/ 	.byte	0xff
	.zero		1


	//   ....[203]....
        /*0d9c*/ 	.word	0x00009970
        /*0da0*/ 	.word	0x00000000
        /*0da4*/ 	.word	0x00000230
        /*0da8*/ 	.short	0x010a
        /*0daa*/ 	.byte	0xff
	.zero		1


	//   ....[204]....
        /*0dac*/ 	.word	0x000099d0
        /*0db0*/ 	.word	0x00000000
        /*0db4*/ 	.word	0x00000238
        /*0db8*/ 	.short	0x010a
        /*0dba*/ 	.byte	0xff
	.zero		1


	//   ....[205]....
        /*0dbc*/ 	.word	0x00009a30
        /*0dc0*/ 	.word	0x00000000
        /*0dc4*/ 	.word	0x00000230
        /*0dc8*/ 	.short	0x010a
        /*0dca*/ 	.byte	0xff
	.zero		1


	//   ....[206]....
        /*0dcc*/ 	.word	0x00009a90
        /*0dd0*/ 	.word	0x00000000
        /*0dd4*/ 	.word	0x00000250
        /*0dd8*/ 	.short	0x010a
        /*0dda*/ 	.byte	0xff
	.zero		1


	//   ....[207]....
        /*0ddc*/ 	.word	0x00009ae0
        /*0de0*/ 	.word	0x00000000
        /*0de4*/ 	.word	0x00000220
        /*0de8*/ 	.short	0x010a
        /*0dea*/ 	.byte	0xff
	.zero		1


	//   ....[208]....
        /*0dec*/ 	.word	0x00009b30
        /*0df0*/ 	.word	0x00000078
        /*0df4*/ 	.word	0x00000260
        /*0df8*/ 	.short	0x010a
        /*0dfa*/ 	.byte	0xff
	.zero		1


	//   ....[209]....
        /*0dfc*/ 	.word	0x00009b80
        /*0e00*/ 	.word	0x00000002
        /*0e04*/ 	.word	0x00000220
        /*0e08*/ 	.short	0x010a
        /*0e0a*/ 	.byte	0xff
	.zero		1


	//----- nvinfo : EIATTR_NUM_MBARRIERS
	.align		4
.L_47:
        /*0e0c*/ 	.byte	0x03, 0x38
        /*0e0e*/ 	.short	0x0050


	//----- nvinfo : EIATTR_EXIT_INSTR_OFFSETS
	.align		4
        /*0e10*/ 	.byte	0x04, 0x1c
        /*0e12*/ 	.short	(.L_49 - .L_48)


	//   ....[0]....
.L_48:
        /*0e14*/ 	.word	0x00003f10


	//   ....[1]....
        /*0e18*/ 	.word	0x000041a0


	//   ....[2]....
        /*0e1c*/ 	.word	0x00004200


	//   ....[3]....
        /*0e20*/ 	.word	0x00004ea0


	//   ....[4]....
        /*0e24*/ 	.word	0x00005cb0


	//   ....[5]....
        /*0e28*/ 	.word	0x00005cf0


	//   ....[6]....
        /*0e2c*/ 	.word	0x00008870


	//----- nvinfo : EIATTR_MAX_THREADS
	.align		4
.L_49:
        /*0e30*/ 	.byte	0x04, 0x05
        /*0e32*/ 	.short	(.L_51 - .L_50)
.L_50:
        /*0e34*/ 	.word	0x00000100
        /*0e38*/ 	.word	0x00000001
        /*0e3c*/ 	.word	0x00000001


	//----- nvinfo : EIATTR_CRS_STACK_SIZE
	.align		4
.L_51:
        /*0e40*/ 	.byte	0x04, 0x1e
        /*0e42*/ 	.short	(.L_53 - .L_52)
.L_52:
        /*0e44*/ 	.word	0x00000000


	//----- nvinfo : EIATTR_CBANK_PARAM_SIZE
	.align		4
.L_53:
        /*0e48*/ 	.byte	0x03, 0x19
        /*0e4a*/ 	.short	0x0800


	//----- nvinfo : EIATTR_PARAM_CBANK
	.align		4
        /*0e4c*/ 	.byte	0x04, 0x0a
        /*0e4e*/ 	.short	(.L_55 - .L_54)
	.align		4
.L_54:
        /*0e50*/ 	.word	index@(.nv.constant0._ZN7cutlass13device_kernelINS_4conv6kernel13ConvUniversalINS1_16ConvProblemShapeILNS1_8OperatorE1ELi2EEENS1_10collective14CollectiveConvINS1_47MainloopSm100TmaUmmaWarpSpecializedImplicitGemmILS5_1ELi34ELi2ELi1ELi2EN4cute5tupleIJNSA_1CILi2EEENSC_ILi1EEESE_EEEEENSB_IJNSC_ILi64EEENSC_ILi128EEENSB_IJNSC_ILi32EEEEEEEEENS_12float_e4m3_tESM_NSA_8TiledMMAINSA_8MMA_AtomIJNSA_10MMA_TraitsINSA_19SM100_MMA_F8F6F4_SSEJSM_SM_fSH_SI_NSA_17integral_constantINSA_4UMMA5MajorELST_0EEENSR_IST_LST_1EEENSR_INSS_7ScaleInELSW_0EEESX_EEEEEENSA_6LayoutINSB_IJSE_SE_SE_EEENSB_IJNSC_ILi0EEES12_S12_EEEEENSB_IJNSA_10UnderscoreES15_S15_EEEEENS7_6detail27Sm100ImplicitGemmTileTraitsINSA_20SM90_TMA_LOAD_IM2COLENSA_14ComposedLayoutINSA_7SwizzleILi1ELi4ELi3EEENSA_18smem_ptr_flag_bitsILi8EEENS10_INSB_IJNSC_ILi8EEESJ_EEENSB_IJSJ_SE_EEEEEEEvEENS19_INSA_23SM90_TMA_LOAD_MULTICASTENS1B_INS1C_ILi3ELi4ELi3EEES1F_NS10_INSB_IJSI_S1G_EEENSB_IJSE_SI_EEEEEEEvEEEENS_8epilogue10collective18CollectiveEpilogueINS1U_23Sm100TmaWarpSpecializedILi2ELi2ELi32ELb0ELb0EEEJSL_NSB_IJNS10_ISH_SE_EES1Z_EEESM_NSB_IJNSB_IJlllEEESE_S12_EEESM_S22_NS1U_6fusion15FusionCallbacksIS1Y_NS23_17LinearCombinationISM_fSM_fLNS_15FloatRoundStyleE2EEESL_S20_JEEENSA_5SM1004TMEM4LOAD26SM100_TMEM_LOAD_16dp32b32xES1A_NS1B_INS1C_ILi2ELi4ELi3EEES1F_NS10_INSB_IJS1G_SH_EEENSB_IJSH_SE_EEEEEEENSA_39AutoVectorizingCopyWithAssumedAlignmentILi128EEENSA_21SM90_TMA_STORE_IM2COLES2H_S2J_S2J_EEEvvEEEEvNT_6ParamsE)
        /*0e54*/ 	.short	0x0380
        /*0e56*/ 	.short	0x0800


	//----- nvinfo : EIATTR_SW_WAR
	.align		4
.L_55:
        /*0e58*/ 	.byte	0x04, 0x36
        /*0e5a*/ 	.short	(.L_57 - .L_56)
.L_56:
        /*0e5c*/ 	.word	0x00000008
.L_57:


//--------------------- .nv.callgraph             --------------------------
	.section	.nv.callgraph,"",@"SHT_CUDA_CALLGRAPH"
	.align	4
	.sectionentsize	8
	.align		4
        /*0000*/ 	.word	0x00000000
	.align		4
        /*0004*/ 	.word	0xffffffff
	.align		4
        /*0008*/ 	.word	index@(_ZN7cutlass13device_kernelINS_4conv6kernel13ConvUniversalINS1_16ConvProblemShapeILNS1_8OperatorE1ELi2EEENS1_10collective14CollectiveConvINS1_47MainloopSm100TmaUmmaWarpSpecializedImplicitGemmILS5_1ELi34ELi2ELi1ELi2EN4cute5tupleIJNSA_1CILi2EEENSC_ILi1EEESE_EEEEENSB_IJNSC_ILi64EEENSC_ILi128EEENSB_IJNSC_ILi32EEEEEEEEENS_12float_e4m3_tESM_NSA_8TiledMMAINSA_8MMA_AtomIJNSA_10MMA_TraitsINSA_19SM100_MMA_F8F6F4_SSEJSM_SM_fSH_SI_NSA_17integral_constantINSA_4UMMA5MajorELST_0EEENSR_IST_LST_1EEENSR_INSS_7ScaleInELSW_0EEESX_EEEEEENSA_6LayoutINSB_IJSE_SE_SE_EEENSB_IJNSC_ILi0EEES12_S12_EEEEENSB_IJNSA_10UnderscoreES15_S15_EEEEENS7_6detail27Sm100ImplicitGemmTileTraitsINSA_20SM90_TMA_LOAD_IM2COLENSA_14ComposedLayoutINSA_7SwizzleILi1ELi4ELi3EEENSA_18smem_ptr_flag_bitsILi8EEENS10_INSB_IJNSC_ILi8EEESJ_EEENSB_IJSJ_SE_EEEEEEEvEENS19_INSA_23SM90_TMA_LOAD_MULTICASTENS1B_INS1C_ILi3ELi4ELi3EEES1F_NS10_INSB_IJSI_S1G_EEENSB_IJSE_SI_EEEEEEEvEEEENS_8epilogue10collective18CollectiveEpilogueINS1U_23Sm100TmaWarpSpecializedILi2ELi2ELi32ELb0ELb0EEEJSL_NSB_IJNS10_ISH_SE_EES1Z_EEESM_NSB_IJNSB_IJlllEEESE_S12_EEESM_S22_NS1U_6fusion15FusionCallbacksIS1Y_NS23_17LinearCombinationISM_fSM_fLNS_15FloatRoundStyleE2EEESL_S20_JEEENSA_5SM1004TMEM4LOAD26SM100_TMEM_LOAD_16dp32b32xES1A_NS1B_INS1C_ILi2ELi4ELi3EEES1F_NS10_INSB_IJS1G_SH_EEENSB_IJSH_SE_EEEEEEENSA_39AutoVectorizingCopyWithAssumedAlignmentILi128EEENSA_21SM90_TMA_STORE_IM2COLES2H_S2J_S2J_EEEvvEEEEvNT_6ParamsE)
	.align		4
        /*000c*/ 	.word	index@(__assertfail)
	.align		4
        /*0010*/ 	.word	0x00000000
	.align		4
        /*0014*/ 	.word	0xfffffffe
	.align		4
        /*0018*/ 	.word	0x00000000
	.align		4
        /*001c*/ 	.word	0xfffffffd
	.align		4
        /*0020*/ 	.word	0x00000000
	.align		4
        /*0024*/ 	.word	0xfffffffc


//--------------------- .nv.constant4             --------------------------
	.section	.nv.constant4,"a",@progbits
	.align	8
	.align		8
.nv.constant4:
        /*0000*/ 	.dword	__assertfail
	.align		8
        /*0008*/ 	.dword	__unnamed_1
	.align		8
        /*0010*/ 	.dword	__unnamed_2
	.align		8
        /*0018*/ 	.dword	_ZN39_INTERNAL_bf53d18c_4_k_cu_84e2e26c_38104cuda3std3__45__cpo5beginE
	.align		8
        /*0020*/ 	.dword	_ZN39_INTERNAL_bf53d18c_4_k_cu_84e2e26c_38104cuda3std3__45__cpo3endE
	.align		8
        /*0028*/ 	.dword	_ZN39_INTERNAL_bf53d18c_4_k_cu_84e2e26c_38104cuda3std3__45__cpo6cbeginE
	.align		8
        /*0030*/ 	.dword	_ZN39_INTERNAL_bf53d18c_4_k_cu_84e2e26c_38104cuda3std3__45__cpo4cendE
	.align		8
        /*0038*/ 	.dword	_ZN39_INTERNAL_bf53d18c_4_k_cu_84e2e26c_38104cuda3std3__441_GLOBAL__N__bf53d18c_4_k_cu_84e2e26c_38106ignoreE
	.align		8
        /*0040*/ 	.dword	_ZN39_INTERNAL_bf53d18c_4_k_cu_84e2e26c_38104cuda3std3__419piecewise_constructE
	.align		8
        /*0048*/ 	.dword	_ZN39_INTERNAL_bf53d18c_4_k_cu_84e2e26c_38104cuda3std3__48in_placeE
	.align		8
        /*0050*/ 	.dword	_ZN39_INTERNAL_bf53d18c_4_k_cu_84e2e26c_38104cuda3std6ranges3__45__cpo4swapE
	.align		8
        /*0058*/ 	.dword	_ZN39_INTERNAL_bf53d18c_4_k_cu_84e2e26c_38104cuda3std6ranges3__45__cpo9iter_moveE
	.align		8
        /*0060*/ 	.dword	_ZN39_INTERNAL_bf53d18c_4_k_cu_84e2e26c_38104cute7productE
	.align		8
        /*0068*/ 	.dword	_ZN39_INTERNAL_bf53d18c_4_k_cu_84e2e26c_38104cute1_E
	.align		8
        /*0070*/ 	.dword	$str$27
	.align		8
        /*0078*/ 	.dword	$str$28
	.align		8
        /*0080*/ 	.dword	$str$29
	.align		8
        /*0088*/ 	.dword	$str$30


//--------------------- .text._ZN7cutlass13device_kernelINS_4conv6kernel13ConvUniversalINS1_16ConvProblemShapeILNS1_8OperatorE1ELi2EEENS1_10collective14CollectiveConvINS1_47MainloopSm100TmaUmmaWarpSpecializedImplicitGemmILS5_1ELi34ELi2ELi1ELi2EN4cute5tupleIJNSA_1CILi2EEENSC_ILi1EEESE_EEEEENSB_IJNSC_ILi64EEENSC_ILi128EEENSB_IJNSC_ILi32EEEEEEEEENS_12float_e4m3_tESM_NSA_8TiledMMAINSA_8MMA_AtomIJNSA_10MMA_TraitsINSA_19SM100_MMA_F8F6F4_SSEJSM_SM_fSH_SI_NSA_17integral_constantINSA_4UMMA5MajorELST_0EEENSR_IST_LST_1EEENSR_INSS_7ScaleInELSW_0EEESX_EEEEEENSA_6LayoutINSB_IJSE_SE_SE_EEENSB_IJNSC_ILi0EEES12_S12_EEEEENSB_IJNSA_10UnderscoreES15_S15_EEEEENS7_6detail27Sm100ImplicitGemmTileTraitsINSA_20SM90_TMA_LOAD_IM2COLENSA_14ComposedLayoutINSA_7SwizzleILi1ELi4ELi3EEENSA_18smem_ptr_flag_bitsILi8EEENS10_INSB_IJNSC_ILi8EEESJ_EEENSB_IJSJ_SE_EEEEEEEvEENS19_INSA_23SM90_TMA_LOAD_MULTICASTENS1B_INS1C_ILi3ELi4ELi3EEES1F_NS10_INSB_IJSI_S1G_EEENSB_IJSE_SI_EEEEEEEvEEEENS_8epilogue10collective18CollectiveEpilogueINS1U_23Sm100TmaWarpSpecializedILi2ELi2ELi32ELb0ELb0EEEJSL_NSB_IJNS10_ISH_SE_EES1Z_EEESM_NSB_IJNSB_IJlllEEESE_S12_EEESM_S22_NS1U_6fusion15FusionCallbacksIS1Y_NS23_17LinearCombinationISM_fSM_fLNS_15FloatRoundStyleE2EEESL_S20_JEEENSA_5SM1004TMEM4LOAD26SM100_TMEM_LOAD_16dp32b32xES1A_NS1B_INS1C_ILi2ELi4ELi3EEES1F_NS10_INSB_IJS1G_SH_EEENSB_IJSH_SE_EEEEEEENSA_39AutoVectorizingCopyWithAssumedAlignmentILi128EEENSA_21SM90_TMA_STORE_IM2COLES2H_S2J_S2J_EEEvvEEEEvNT_6ParamsE --------------------------
	.section	.text._ZN7cutlass13device_kernelINS_4conv6kernel13ConvUniversalINS1_16ConvProblemShapeILNS1_8OperatorE1ELi2EEENS1_10collective14CollectiveConvINS1_47MainloopSm100TmaUmmaWarpSpecializedImplicitGemmILS5_1ELi34ELi2ELi1ELi2EN4cute5tupleIJNSA_1CILi2EEENSC_ILi1EEESE_EEEEENSB_IJNSC_ILi64EEENSC_ILi128EEENSB_IJNSC_ILi32EEEEEEEEENS_12float_e4m3_tESM_NSA_8TiledMMAINSA_8MMA_AtomIJNSA_10MMA_TraitsINSA_19SM100_MMA_F8F6F4_SSEJSM_SM_fSH_SI_NSA_17integral_constantINSA_4UMMA5MajorELST_0EEENSR_IST_LST_1EEENSR_INSS_7ScaleInELSW_0EEESX_EEEEEENSA_6LayoutINSB_IJSE_SE_SE_EEENSB_IJNSC_ILi0EEES12_S12_EEEEENSB_IJNSA_10UnderscoreES15_S15_EEEEENS7_6detail27Sm100ImplicitGemmTileTraitsINSA_20SM90_TMA_LOAD_IM2COLENSA_14ComposedLayoutINSA_7SwizzleILi1ELi4ELi3EEENSA_18smem_ptr_flag_bitsILi8EEENS10_INSB_IJNSC_ILi8EEESJ_EEENSB_IJSJ_SE_EEEEEEEvEENS19_INSA_23SM90_TMA_LOAD_MULTICASTENS1B_INS1C_ILi3ELi4ELi3EEES1F_NS10_INSB_IJSI_S1G_EEENSB_IJSE_SI_EEEEEEEvEEEENS_8epilogue10collective18CollectiveEpilogueINS1U_23Sm100TmaWarpSpecializedILi2ELi2ELi32ELb0ELb0EEEJSL_NSB_IJNS10_ISH_SE_EES1Z_EEESM_NSB_IJNSB_IJlllEEESE_S12_EEESM_S22_NS1U_6fusion15FusionCallbacksIS1Y_NS23_17LinearCombinationISM_fSM_fLNS_15FloatRoundStyleE2EEESL_S20_JEEENSA_5SM1004TMEM4LOAD26SM100_TMEM_LOAD_16dp32b32xES1A_NS1B_INS1C_ILi2ELi4ELi3EEES1F_NS10_INSB_IJS1G_SH_EEENSB_IJSH_SE_EEEEEEENSA_39AutoVectorizingCopyWithAssumedAlignmentILi128EEENSA_21SM90_TMA_STORE_IM2COLES2H_S2J_S2J_EEEvvEEEEvNT_6ParamsE,"ax",@progbits
	.align	128
.text._ZN7cutlass13device_kernelINS_4conv6kernel13ConvUniversalINS1_16ConvProblemShapeILNS1_8OperatorE1ELi2EEENS1_10collective14CollectiveConvINS1_47MainloopSm100TmaUmmaWarpSpecializedImplicitGemmILS5_1ELi34ELi2ELi1ELi2EN4cute5tupleIJNSA_1CILi2EEENSC_ILi1EEESE_EEEEENSB_IJNSC_ILi64EEENSC_ILi128EEENSB_IJNSC_ILi32EEEEEEEEENS_12float_e4m3_tESM_NSA_8TiledMMAINSA_8MMA_AtomIJNSA_10MMA_TraitsINSA_19SM100_MMA_F8F6F4_SSEJSM_SM_fSH_SI_NSA_17integral_constantINSA_4UMMA5MajorELST_0EEENSR_IST_LST_1EEENSR_INSS_7ScaleInELSW_0EEESX_EEEEEENSA_6LayoutINSB_IJSE_SE_SE_EEENSB_IJNSC_ILi0EEES12_S12_EEEEENSB_IJNSA_10UnderscoreES15_S15_EEEEENS7_6detail27Sm100ImplicitGemmTileTraitsINSA_20SM90_TMA_LOAD_IM2COLENSA_14ComposedLayoutINSA_7SwizzleILi1ELi4ELi3EEENSA_18smem_ptr_flag_bitsILi8EEENS10_INSB_IJNSC_ILi8EEESJ_EEENSB_IJSJ_SE_EEEEEEEvEENS19_INSA_23SM90_TMA_LOAD_MULTICASTENS1B_INS1C_ILi3ELi4ELi3EEES1F_NS10_INSB_IJSI_S1G_EEENSB_IJSE_SI_EEEEEEEvEEEENS_8epilogue10collective18CollectiveEpilogueINS1U_23Sm100TmaWarpSpecializedILi2ELi2ELi32ELb0ELb0EEEJSL_NSB_IJNS10_ISH_SE_EES1Z_EEESM_NSB_IJNSB_IJlllEEESE_S12_EEESM_S22_NS1U_6fusion15FusionCallbacksIS1Y_NS23_17LinearCombinationISM_fSM_fLNS_15FloatRoundStyleE2EEESL_S20_JEEENSA_5SM1004TMEM4LOAD26SM100_TMEM_LOAD_16dp32b32xES1A_NS1B_INS1C_ILi2ELi4ELi3EEES1F_NS10_INSB_IJS1G_SH_EEENSB_IJSH_SE_EEEEEEENSA_39AutoVectorizingCopyWithAssumedAlignmentILi128EEENSA_21SM90_TMA_STORE_IM2COLES2H_S2J_S2J_EEEvvEEEEvNT_6ParamsE:
        .type           _ZN7cutlass13device_kernelINS_4conv6kernel13ConvUniversalINS1_16ConvProblemShapeILNS1_8OperatorE1ELi2EEENS1_10collective14CollectiveConvINS1_47MainloopSm100TmaUmmaWarpSpecializedImplicitGemmILS5_1ELi34ELi2ELi1ELi2EN4cute5tupleIJNSA_1CILi2EEENSC_ILi1EEESE_EEEEENSB_IJNSC_ILi64EEENSC_ILi128EEENSB_IJNSC_ILi32EEEEEEEEENS_12float_e4m3_tESM_NSA_8TiledMMAINSA_8MMA_AtomIJNSA_10MMA_TraitsINSA_19SM100_MMA_F8F6F4_SSEJSM_SM_fSH_SI_NSA_17integral_constantINSA_4UMMA5MajorELST_0EEENSR_IST_LST_1EEENSR_INSS_7ScaleInELSW_0EEESX_EEEEEENSA_6LayoutINSB_IJSE_SE_SE_EEENSB_IJNSC_ILi0EEES12_S12_EEEEENSB_IJNSA_10UnderscoreES15_S15_EEEEENS7_6detail27Sm100ImplicitGemmTileTraitsINSA_20SM90_TMA_LOAD_IM2COLENSA_14ComposedLayoutINSA_7SwizzleILi1ELi4ELi3EEENSA_18smem_ptr_flag_bitsILi8EEENS10_INSB_IJNSC_ILi8EEESJ_EEENSB_IJSJ_SE_EEEEEEEvEENS19_INSA_23SM90_TMA_LOAD_MULTICASTENS1B_INS1C_ILi3ELi4ELi3EEES1F_NS10_INSB_IJSI_S1G_EEENSB_IJSE_SI_EEEEEEEvEEEENS_8epilogue10collective18CollectiveEpilogueINS1U_23Sm100TmaWarpSpecializedILi2ELi2ELi32ELb0ELb0EEEJSL_NSB_IJNS10_ISH_SE_EES1Z_EEESM_NSB_IJNSB_IJlllEEESE_S12_EEESM_S22_NS1U_6fusion15FusionCallbacksIS1Y_NS23_17LinearCombinationISM_fSM_fLNS_15FloatRoundStyleE2EEESL_S20_JEEENSA_5SM1004TMEM4LOAD26SM100_TMEM_LOAD_16dp32b32xES1A_NS1B_INS1C_ILi2ELi4ELi3EEES1F_NS10_INSB_IJS1G_SH_EEENSB_IJSH_SE_EEEEEEENSA_39AutoVectorizingCopyWithAssumedAlignmentILi128EEENSA_21SM90_TMA_STORE_IM2COLES2H_S2J_S2J_EEEvvEEEEvNT_6ParamsE,@function
        .size           _ZN7cutlass13device_kernelINS_4conv6kernel13ConvUniversalINS1_16ConvProblemShapeILNS1_8OperatorE1ELi2EEENS1_10collective14CollectiveConvINS1_47MainloopSm100TmaUmmaWarpSpecializedImplicitGemmILS5_1ELi34ELi2ELi1ELi2EN4cute5tupleIJNSA_1CILi2EEENSC_ILi1EEESE_EEEEENSB_IJNSC_ILi64EEENSC_ILi128EEENSB_IJNSC_ILi32EEEEEEEEENS_12float_e4m3_tESM_NSA_8TiledMMAINSA_8MMA_AtomIJNSA_10MMA_TraitsINSA_19SM100_MMA_F8F6F4_SSEJSM_SM_fSH_SI_NSA_17integral_constantINSA_4UMMA5MajorELST_0EEENSR_IST_LST_1EEENSR_INSS_7ScaleInELSW_0EEESX_EEEEEENSA_6LayoutINSB_IJSE_SE_SE_EEENSB_IJNSC_ILi0EEES12_S12_EEEEENSB_IJNSA_10UnderscoreES15_S15_EEEEENS7_6detail27Sm100ImplicitGemmTileTraitsINSA_20SM90_TMA_LOAD_IM2COLENSA_14ComposedLayoutINSA_7SwizzleILi1ELi4ELi3EEENSA_18smem_ptr_flag_bitsILi8EEENS10_INSB_IJNSC_ILi8EEESJ_EEENSB_IJSJ_SE_EEEEEEEvEENS19_INSA_23SM90_TMA_LOAD_MULTICASTENS1B_INS1C_ILi3ELi4ELi3EEES1F_NS10_INSB_IJSI_S1G_EEENSB_IJSE_SI_EEEEEEEvEEEENS_8epilogue10collective18CollectiveEpilogueINS1U_23Sm100TmaWarpSpecializedILi2ELi2ELi32ELb0ELb0EEEJSL_NSB_IJNS10_ISH_SE_EES1Z_EEESM_NSB_IJNSB_IJlllEEESE_S12_EEESM_S22_NS1U_6fusion15FusionCallbacksIS1Y_NS23_17LinearCombinationISM_fSM_fLNS_15FloatRoundStyleE2EEESL_S20_JEEENSA_5SM1004TMEM4LOAD26SM100_TMEM_LOAD_16dp32b32xES1A_NS1B_INS1C_ILi2ELi4ELi3EEES1F_NS10_INSB_IJS1G_SH_EEENSB_IJSH_SE_EEEEEEENSA_39AutoVectorizingCopyWithAssumedAlignmentILi128EEENSA_21SM90_TMA_STORE_IM2COLES2H_S2J_S2J_EEEvvEEEEvNT_6ParamsE,(.L_x_231 - _ZN7cutlass13device_kernelINS_4conv6kernel13ConvUniversalINS1_16ConvProblemShapeILNS1_8OperatorE1ELi2EEENS1_10collective14CollectiveConvINS1_47MainloopSm100TmaUmmaWarpSpecializedImplicitGemmILS5_1ELi34ELi2ELi1ELi2EN4cute5tupleIJNSA_1CILi2EEENSC_ILi1EEESE_EEEEENSB_IJNSC_ILi64EEENSC_ILi128EEENSB_IJNSC_ILi32EEEEEEEEENS_12float_e4m3_tESM_NSA_8TiledMMAINSA_8MMA_AtomIJNSA_10MMA_TraitsINSA_19SM100_MMA_F8F6F4_SSEJSM_SM_fSH_SI_NSA_17integral_constantINSA_4UMMA5MajorELST_0EEENSR_IST_LST_1EEENSR_INSS_7ScaleInELSW_0EEESX_EEEEEENSA_6LayoutINSB_IJSE_SE_SE_EEENSB_IJNSC_ILi0EEES12_S12_EEEEENSB_IJNSA_10UnderscoreES15_S15_EEEEENS7_6detail27Sm100ImplicitGemmTileTraitsINSA_20SM90_TMA_LOAD_IM2COLENSA_14ComposedLayoutINSA_7SwizzleILi1ELi4ELi3EEENSA_18smem_ptr_flag_bitsILi8EEENS10_INSB_IJNSC_ILi8EEESJ_EEENSB_IJSJ_SE_EEEEEEEvEENS19_INSA_23SM90_TMA_LOAD_MULTICASTENS1B_INS1C_ILi3ELi4ELi3EEES1F_NS10_INSB_IJSI_S1G_EEENSB_IJSE_SI_EEEEEEEvEEEENS_8epilogue10collective18CollectiveEpilogueINS1U_23Sm100TmaWarpSpecializedILi2ELi2ELi32ELb0ELb0EEEJSL_NSB_IJNS10_ISH_SE_EES1Z_EEESM_NSB_IJNSB_IJlllEEESE_S12_EEESM_S22_NS1U_6fusion15FusionCallbacksIS1Y_NS23_17LinearCombinationISM_fSM_fLNS_15FloatRoundStyleE2EEESL_S20_JEEENSA_5SM1004TMEM4LOAD26SM100_TMEM_LOAD_16dp32b32xES1A_NS1B_INS1C_ILi2ELi4ELi3EEES1F_NS10_INSB_IJS1G_SH_EEENSB_IJSH_SE_EEEEEEENSA_39AutoVectorizingCopyWithAssumedAlignmentILi128EEENSA_21SM90_TMA_STORE_IM2COLES2H_S2J_S2J_EEEvvEEEEvNT_6ParamsE)
        .other          _ZN7cutlass13device_kernelINS_4conv6kernel13ConvUniversalINS1_16ConvProblemShapeILNS1_8OperatorE1ELi2EEENS1_10collective14CollectiveConvINS1_47MainloopSm100TmaUmmaWarpSpecializedImplicitGemmILS5_1ELi34ELi2ELi1ELi2EN4cute5tupleIJNSA_1CILi2EEENSC_ILi1EEESE_EEEEENSB_IJNSC_ILi64EEENSC_ILi128EEENSB_IJNSC_ILi32EEEEEEEEENS_12float_e4m3_tESM_NSA_8TiledMMAINSA_8MMA_AtomIJNSA_10MMA_TraitsINSA_19SM100_MMA_F8F6F4_SSEJSM_SM_fSH_SI_NSA_17integral_constantINSA_4UMMA5MajorELST_0EEENSR_IST_LST_1EEENSR_INSS_7ScaleInELSW_0EEESX_EEEEEENSA_6LayoutINSB_IJSE_SE_SE_EEENSB_IJNSC_ILi0EEES12_S12_EEEEENSB_IJNSA_10UnderscoreES15_S15_EEEEENS7_6detail27Sm100ImplicitGemmTileTraitsINSA_20SM90_TMA_LOAD_IM2COLENSA_14ComposedLayoutINSA_7SwizzleILi1ELi4ELi3EEENSA_18smem_ptr_flag_bitsILi8EEENS10_INSB_IJNSC_ILi8EEESJ_EEENSB_IJSJ_SE_EEEEEEEvEENS19_INSA_23SM90_TMA_LOAD_MULTICASTENS1B_INS1C_ILi3ELi4ELi3EEES1F_NS10_INSB_IJSI_S1G_EEENSB_IJSE_SI_EEEEEEEvEEEENS_8epilogue10collective18CollectiveEpilogueINS1U_23Sm100TmaWarpSpecializedILi2ELi2ELi32ELb0ELb0EEEJSL_NSB_IJNS10_ISH_SE_EES1Z_EEESM_NSB_IJNSB_IJlllEEESE_S12_EEESM_S22_NS1U_6fusion15FusionCallbacksIS1Y_NS23_17LinearCombinationISM_fSM_fLNS_15FloatRoundStyleE2EEESL_S20_JEEENSA_5SM1004TMEM4LOAD26SM100_TMEM_LOAD_16dp32b32xES1A_NS1B_INS1C_ILi2ELi4ELi3EEES1F_NS10_INSB_IJS1G_SH_EEENSB_IJSH_SE_EEEEEEENSA_39AutoVectorizingCopyWithAssumedAlignmentILi128EEENSA_21SM90_TMA_STORE_IM2COLES2H_S2J_S2J_EEEvvEEEEvNT_6ParamsE,@"STO_CUDA_ENTRY STV_DEFAULT"
_ZN7cutlass13device_kernelINS_4conv6kernel13ConvUniversalINS1_16ConvProblemShapeILNS1_8OperatorE1ELi2EEENS1_10collective14CollectiveConvINS1_47MainloopSm100TmaUmmaWarpSpecializedImplicitGemmILS5_1ELi34ELi2ELi1ELi2EN4cute5tupleIJNSA_1CILi2EEENSC_ILi1EEESE_EEEEENSB_IJNSC_ILi64EEENSC_ILi128EEENSB_IJNSC_ILi32EEEEEEEEENS_12float_e4m3_tESM_NSA_8TiledMMAINSA_8MMA_AtomIJNSA_10MMA_TraitsINSA_19SM100_MMA_F8F6F4_SSEJSM_SM_fSH_SI_NSA_17integral_constantINSA_4UMMA5MajorELST_0EEENSR_IST_LST_1EEENSR_INSS_7ScaleInELSW_0EEESX_EEEEEENSA_6LayoutINSB_IJSE_SE_SE_EEENSB_IJNSC_ILi0EEES12_S12_EEEEENSB_IJNSA_10UnderscoreES15_S15_EEEEENS7_6detail27Sm100ImplicitGemmTileTraitsINSA_20SM90_TMA_LOAD_IM2COLENSA_14ComposedLayoutINSA_7SwizzleILi1ELi4ELi3EEENSA_18smem_ptr_flag_bitsILi8EEENS10_INSB_IJNSC_ILi8EEESJ_EEENSB_IJSJ_SE_EEEEEEEvEENS19_INSA_23SM90_TMA_LOAD_MULTICASTENS1B_INS1C_ILi3ELi4ELi3EEES1F_NS10_INSB_IJSI_S1G_EEENSB_IJSE_SI_EEEEEEEvEEEENS_8epilogue10collective18CollectiveEpilogueINS1U_23Sm100TmaWarpSpecializedILi2ELi2ELi32ELb0ELb0EEEJSL_NSB_IJNS10_ISH_SE_EES1Z_EEESM_NSB_IJNSB_IJlllEEESE_S12_EEESM_S22_NS1U_6fusion15FusionCallbacksIS1Y_NS23_17LinearCombinationISM_fSM_fLNS_15FloatRoundStyleE2EEESL_S20_JEEENSA_5SM1004TMEM4LOAD26SM100_TMEM_LOAD_16dp32b32xES1A_NS1B_INS1C_ILi2ELi4ELi3EEES1F_NS10_INSB_IJS1G_SH_EEENSB_IJSH_SE_EEEEEEENSA_39AutoVectorizingCopyWithAssumedAlignmentILi128EEENSA_21SM90_TMA_STORE_IM2COLES2H_S2J_S2J_EEEvvEEEEvNT_6ParamsE:
[----:B------:R-:W1:Y:S01]  /*0000*/  LDC R1, c[0x0][0x37c] ;  /* 0x0000df00ff017b82 */ /* 0x000e620000000800 */
[----:B------:R-:W2:Y:S01]  /*0010*/  S2R R111, SR_TID.X ;  /* 0x00000000006f7919 */ /* 0x000ea20000002100 */
[----:B------:R-:W3:Y:S01]  /*0020*/  LDCU.64 UR6, c[0x0][0x890] ;  /* 0x00011200ff0677ac */ /* 0x000ee20008000a00 */
[----:B-1----:R-:W-:Y:S01]  /*0030*/  VIADD R1, R1, 0xfffffff8 ;  /* 0xfffffff801017836 */ /* 0x002fe20000000000 */
[----:B------:R-:W-:Y:S02]  /*0040*/  PRMT R102, RZ, 0x7610, R102 ;  /* 0x00007610ff667816 */ /* 0x000fe40000000066 */
[----:B------:R-:W-:Y:S01]  /*0050*/  ELECT P5, URZ, PT ;  /* 0x0000000000ff782f */ /* 0x000fe200038a0000 */
[----:B------:R-:W1:Y:S01]  /*0060*/  LDCU.64 UR48, c[0x0][0x358] ;  /* 0x00006b00ff3077ac */ /* 0x000e620008000a00 */
[----:B---3--:R-:W-:-:S04]  /*0070*/  UISETP.NE.U32.AND UP0, UPT, UR6, URZ, UPT ;  /* 0x000000ff0600728c */ /* 0x008fc8000bf05070 */
[----:B------:R-:W-:Y:S01]  /*0080*/  UISETP.NE.AND.EX UP0, UPT, UR7, URZ, UPT, UP0 ;  /* 0x000000ff0700728c */ /* 0x000fe2000bf05300 */
[----:B--2---:R-:W-:-:S05]  /*0090*/  SHF.R.U32.HI R113, RZ, 0x5, R111 ;  /* 0x00000005ff717819 */ /* 0x004fca000001166f */
[----:B------:R-:W2:Y:S02]  /*00a0*/  SHFL.IDX PT, R0, R113, RZ, 0x1f ;  /* 0x00001fff71007589 */ /* 0x000ea400000e0000 */
[----:B--2---:R-:W-:Y:S01]  /*00b0*/  R2UR UR4, R0 ;  /* 0x00000000000472ca */ /* 0x004fe200000e0000 */
[----:B-1----:R-:W-:-:S14]  /*00c0*/  BRA.U UP0, `(.L_x_0) ;  /* 0x00000001002c7547 */ /* 0x002fdc000b800000 */
[----:B------:R-:W1:Y:S02]  /*00d0*/  LDCU.64 UR8, c[0x0][0x888] ;  /* 0x00011100ff0877ac */ /* 0x000e640008000a00 */
[----:B-1----:R-:W-:-:S04]  /*00e0*/  UISETP.NE.U32.AND UP0, UPT, UR8, URZ, UPT ;  /* 0x000000ff0800728c */ /* 0x002fc8000bf05070 */
[----:B------:R-:W-:-:S09]  /*00f0*/  UISETP.NE.AND.EX UP0, UPT, UR9, URZ, UPT, UP0 ;  /* 0x000000ff0900728c */ /* 0x000fd2000bf05300 */
[----:B------:R-:W-:Y:S05]  /*0100*/  BRA.U !UP0, `(.L_x_1) ;  /* 0x0000000108107547 */ /* 0x000fea000b800000 */
[----:B------:R-:W1:Y:S02]  /*0110*/  LDC.64 R2, c[0x0][0x888] ;  /* 0x00022200ff027b82 */ /* 0x000e640000000a00 */
[----:B-1----:R1:W5:Y:S01]  /*0120*/  LDG.E R49, desc[UR48][R2.64] ;  /* 0x0000003002317981 */ /* 0x002362000c1e1900 */
[----:B------:R-:W-:Y:S01]  /*0130*/  HFMA2 R102, -RZ, RZ, 0, 5.9604644775390625e-08 ;  /* 0x00000001ff667431 */ /* 0x000fe200000001ff */
[----:B------:R-:W-:Y:S05]  /*0140*/  BRA `(.L_x_0) ;  /* 0x00000000000c7947 */ /* 0x000fea0003800000 */
.L_x_1:
[----:B------:R-:W1:Y:S01]  /*0150*/  LDCU UR5, c[0x0][0x880] ;  /* 0x00011000ff0577ac */ /* 0x000e620008000800 */
[----:B------:R-:W-:Y:S01]  /*0160*/  HFMA2 R102, -RZ, RZ, 0, 5.9604644775390625e-08 ;  /* 0x00000001ff667431 */ /* 0x000fe200000001ff */
[----:B-1----:R-:W-:Y:S02]  /*0170*/  MOV R49, UR5 ;  /* 0x0000000500317c02 */ /* 0x002fe40008000f00 */
.L_x_0:
[----:B------:R-:W2:Y:S02]  /*0180*/  LDCU.64 UR8, c[0x0][0x8b0] ;  /* 0x00011600ff0877ac */ /* 0x000ea40008000a00 */
[----:B--2---:R-:W-:-:S04]  /*0190*/  UISETP.NE.U32.AND UP0, UPT, UR8, URZ, UPT ;  /* 0x000000ff0800728c */ /* 0x004fc8000bf05070 */
[----:B------:R-:W-:-:S09]  /*01a0*/  UISETP.NE.AND.EX UP0, UPT, UR9, URZ, UPT, UP0 ;  /* 0x000000ff0900728c */ /* 0x000fd2000bf05300 */
[----:B------:R-:W-:Y:S05]  /*01b0*/  BRA.U UP0, `(.L_x_2) ;  /* 0x0000000100247547 */ /* 0x000fea000b800000 */
[----:B------:R-:W2:Y:S02]  /*01c0*/  LDCU.64 UR8, c[0x0][0x8a8] ;  /* 0x00011500ff0877ac */ /* 0x000ea40008000a00 */
[----:B--2---:R-:W-:-:S04]  /*01d0*/  UISETP.NE.U32.AND UP0, UPT, UR8, URZ, UPT ;  /* 0x000000ff0800728c */ /* 0x004fc8000bf05070 */
[----:B------:R-:W-:-:S09]  /*01e0*/  UISETP.NE.AND.EX UP0, UPT, UR9, URZ, UPT, UP0 ;  /* 0x000000ff0900728c */ /* 0x000fd2000bf05300 */
[----:B------:R-:W-:Y:S05]  /*01f0*/  BRA.U !UP0, `(.L_x_3) ;  /* 0x00000001080c7547 */ /* 0x000fea000b800000 */
[----:B-1----:R-:W1:Y:S02]  /*0200*/  LDC.64 R2, c[0x0][0x8a8] ;  /* 0x00022a00ff027b82 */ /* 0x002e640000000a00 */
[----:B-1----:R2:W5:Y:S01]  /*0210*/  LDG.E R47, desc[UR48][R2.64] ;  /* 0x00000030022f7981 */ /* 0x002562000c1e1900 */
[----:B------:R-:W-:Y:S05]  /*0220*/  BRA `(.L_x_2) ;  /* 0x0000000000087947 */ /* 0x000fea0003800000 */
.L_x_3:
[----:B------:R-:W2:Y:S02]  /*0230*/  LDCU UR5, c[0x0][0x8a0] ;  /* 0x00011400ff0577ac */ /* 0x000ea40008000800 */
[----:B--2---:R-:W-:Y:S02]  /*0240*/  MOV R47, UR5 ;  /* 0x00000005002f7c02 */ /* 0x004fe40008000f00 */
.L_x_2:
[----:B------:R-:W-:Y:S01]  /*0250*/  IMAD.U32 R0, RZ, RZ, UR4 ;  /* 0x00000004ff007e24 */ /* 0x000fe2000f8e00ff */
[----:B------:R-:W-:Y:S04]  /*0260*/  BSSY.RECONVERGENT B0, `(.L_x_4) ;  /* 0x000000c000007945 */ /* 0x000fe80003800200 */
[C---:B------:R-:W-:Y:S02]  /*0270*/  ISETP.NE.OR P1, PT, R0.reuse, 0x1, !P5 ;  /* 0x000000010000780c */ /* 0x040fe40006f25670 */
[----:B------:R-:W-:-:S11]  /*0280*/  ISETP.NE.OR P0, PT, R0, 0x3, !P5 ;  /* 0x000000030000780c */ /* 0x000fd60006f05670 */
[----:B------:R-:W-:Y:S05]  /*0290*/  @P1 BRA `(.L_x_5) ;  /* 0x0000000000201947 */ /* 0x000fea0003800000 */
[----:B------:R-:W3:Y:S02]  /*02a0*/  LDCU.64 UR8, c[0x0][0x348] ;  /* 0x00006900ff0877ac */ /* 0x000ee40008000a00 */
[----:B---3--:R-:W-:Y:S02]  /*02b0*/  UIADD3 UR10, UP1, UPT, UR8, 0x80, URZ ;  /* 0x00000080080a7890 */ /* 0x008fe4000ff3e0ff */
[----:B------:R-:W-:Y:S02]  /*02c0*/  UIADD3 UR8, UP0, UPT, UR8, 0x180, URZ ;  /* 0x0000018008087890 */ /* 0x000fe4000ff1e0ff */
[----:B------:R-:W-:Y:S02]  /*02d0*/  UIADD3.X UR11, UPT, UPT, URZ, UR9, URZ, UP1, !UPT ;  /* 0x00000009ff0b7290 */ /* 0x000fe40008ffe4ff */
[----:B------:R-:W-:-:S07]  /*02e0*/  UIADD3.X UR9, UPT, UPT, URZ, UR9, URZ, UP0, !UPT ;  /* 0x00000009ff097290 */ /* 0x000fce00087fe4ff */
[----:B------:R3:W-:Y:S02]  /*02f0*/  UTMACCTL.PF [UR10] ;  /* 0x000000000a0079b9 */ /* 0x0007e40008040000 */
[----:B------:R3:W-:Y:S02]  /*0300*/  UTMACCTL.PF [UR8] ;  /* 0x00000000080079b9 */ /* 0x0007e40008040000 */
[----:B---3--:R-:W-:Y:S01]  /*0310*/  NOP ;  /* 0x0000000000007918 */ /* 0x008fe20000000000 */
.L_x_5:
[----:B------:R-:W-:Y:S05]  /*0320*/  BSYNC.RECONVERGENT B0 ;  /* 0x0000000000007941 */ /* 0x000fea0003800200 */
.L_x_4:
[----:B------:R-:W-:Y:S04]  /*0330*/  BSSY.RECONVERGENT B0, `(.L_x_6) ;  /* 0x000000a000007945 */ /* 0x000fe80003800200 */
        /* <DEDUP_REMOVED lines=9> */
.L_x_7:
[----:B------:R-:W-:Y:S05]  /*03d0*/  BSYNC.RECONVERGENT B0 ;  /* 0x0000000000007941 */ /* 0x000fea0003800200 */
.L_x_6:
[----:B------:R-:W3:Y:S01]  /*03e0*/  LDCU.64 UR8, c[0x0][0x888] ;  /* 0x00011100ff0877ac */ /* 0x000ee20008000a00 */
[----:B------:R-:W-:Y:S02]  /*03f0*/  UISETP.EQ.U32.AND UP1, UPT, UR6, URZ, UPT ;  /* 0x000000ff0600728c */ /* 0x000fe4000bf22070 */
[----:B------:R-:W-:Y:S02]  /*0400*/  UPLOP3.LUT UP6, UPT, UPT, UPT, UPT, 0x80, 0x8 ;  /* 0x000000000008789c */ /* 0x000fe40003fcf070 */
[----:B---3--:R-:W-:-:S04]  /*0410*/  UISETP.NE.U32.AND UP0, UPT, UR8, URZ, UPT ;  /* 0x000000ff0800728c */ /* 0x008fc8000bf05070 */
[----:B------:R-:W-:-:S04]  /*0420*/  UISETP.NE.AND.EX UP0, UPT, UR9, URZ, UPT, UP0 ;  /* 0x000000ff0900728c */ /* 0x000fc8000bf05300 */
[----:B------:R-:W-:-:S04]  /*0430*/  UISETP.EQ.OR.EX UP2, UPT, UR7, URZ, !UP0, UP1 ;  /* 0x000000ff0700728c */ /* 0x000fc8000c742710 */
[----:B------:R-:W-:-:S05]  /*0440*/  UP2UR UR53, UPR, URZ, 0x4 ;  /* 0x00000004ff357883 */ /* 0x000fca0008000000 */
[----:B------:R-:W-:Y:S07]  /*0450*/  BRA.U !UP2, `(.L_x_8) ;  /* 0x000000010a207547 */ /* 0x000fee000b800000 */
[----:B------:R-:W-:Y:S01]  /*0460*/  UISETP.NE.U32.AND UP2, UPT, UR6, URZ, UPT ;  /* 0x000000ff0600728c */ /* 0x000fe2000bf45070 */
[----:B-----5:R-:W-:Y:S01]  /*0470*/  FSETP.NEU.AND P0, PT, R49, RZ, PT ;  /* 0x000000ff3100720b */ /* 0x020fe20003f0d000 */
[----:B------:R-:W-:Y:S02]  /*0480*/  USEL UR5, URZ, 0xffffffff, UP0 ;  /* 0xffffffffff057887 */ /* 0x000fe40008000000 */
[----:B------:R-:W-:-:S10]  /*0490*/  UISETP.NE.AND.EX UP2, UPT, UR7, URZ, UPT, UP2 ;  /* 0x000000ff0700728c */ /* 0x000fd4000bf45320 */
[----:B------:R-:W-:Y:S01]  /*04a0*/  VOTEU.ANY UP1, P0 ;  /* 0x0000000000ff7886 */ /* 0x000fe20000020100 */
[----:B------:R-:W-:-:S04]  /*04b0*/  @!UP2 USEL UR5, URZ, 0xffffffff, UP1 ;  /* 0xffffffffff05a887 */ /* 0x000fc80008800000 */
[----:B------:R-:W-:-:S04]  /*04c0*/  ULOP3.LUT UR5, UR5, 0x1, URZ, 0xc0, !UPT ;  /* 0x0000000105057892 */ /* 0x000fc8000f8ec0ff */
[----:B------:R-:W-:-:S11]  /*04d0*/  UISETP.NE.U32.AND UP6, UPT, UR5, 0x1, UPT ;  /* 0x000000010500788c */ /* 0x000fd6000bfc5070 */
.L_x_8:
[----:B-12---:R-:W1:Y:S02]  /*04e0*/  SHFL.IDX PT, R2, R113, RZ, 0x1f ;  /* 0x00001fff71027589 */ /* 0x006e6400000e0000 */
[----:B-1----:R-:W-:-:S13]  /*04f0*/  ISETP.NE.AND P0, PT, R2, RZ, PT ;  /* 0x000000ff0200720c */ /* 0x002fda0003f05270 */
[----:B------:R-:W-:Y:S05]  /*0500*/  @P0 BRA `(.L_x_9) ;  /* 0x0000000400540947 */ /* 0x000fea0003800000 */
[----:B------:R-:W-:Y:S01]  /*0510*/  ELECT P0, URZ, PT ;  /* 0x0000000000ff782f */ /* 0x000fe20003800000 */
[----:B------:R-:W-:-:S12]  /*0520*/  BSSY.RECONVERGENT B0, `(.L_x_9) ;  /* 0x0000053000007945 */ /* 0x000fd80003800200 */
[----:B------:R-:W-:Y:S05]  /*0530*/  @!P0 BRA `(.L_x_10) ;  /* 0x0000000400448947 */ /* 0x000fea0003800000 */
[----:B------:R-:W1:Y:S01]  /*0540*/  S2UR UR7, SR_CgaCtaId ;  /* 0x00000000000779c3 */ /* 0x000e620000008800 */
[----:B------:R-:W-:Y:S01]  /*0550*/  UMOV UR8, 0x400 ;  /* 0x0000040000087882 */ /* 0x000fe20000000000 */
[----:B------:R-:W-:Y:S01]  /*0560*/  UMOV UR6, 0x1 ;  /* 0x0000000100067882 */ /* 0x000fe20000000000 */
[----:B------:R-:W-:Y:S02]  /*0570*/  UMOV UR5, 0x2 ;  /* 0x0000000200057882 */ /* 0x000fe40000000000 */
[----:B------:R-:W-:-:S04]  /*0580*/  UIADD3 UR10, UPT, UPT, -UR5, 0x100000, URZ ;  /* 0x00100000050a7890 */ /* 0x000fc8000fffe1ff */
[----:B------:R-:W-:Y:S02]  /*0590*/  USHF.L.U32 UR11, UR10, 0xb, URZ ;  /* 0x0000000b0a0b7899 */ /* 0x000fe400080006ff */
[----:B------:R-:W-:Y:S02]  /*05a0*/  USHF.L.U32 UR10, UR10, 0x1, URZ ;  /* 0x000000010a0a7899 */ /* 0x000fe400080006ff */
[----:B-1----:R-:W-:Y:S02]  /*05b0*/  ULEA UR7, UR7, UR8, 0x18 ;  /* 0x0000000807077291 */ /* 0x002fe4000f8ec0ff */
[----:B------:R-:W-:-:S04]  /*05c0*/  UIADD3 UR8, UPT, UPT, -UR6, 0x100000, URZ ;  /* 0x0010000006087890 */ /* 0x000fc8000fffe1ff */
[----:B------:R-:W-:Y:S02]  /*05d0*/  USHF.L.U32 UR9, UR8, 0xb, URZ ;  /* 0x0000000b08097899 */ /* 0x000fe400080006ff */
[----:B------:R-:W-:Y:S01]  /*05e0*/  USHF.L.U32 UR8, UR8, 0x1, URZ ;  /* 0x0000000108087899 */ /* 0x000fe200080006ff */
[----:B------:R-:W1:Y:S11]  /*05f0*/  FENCE.VIEW.ASYNC.S ;  /* 0x00000000000073c6 */ /* 0x000e760000000000 */
[----:B-1----:R1:W2:Y:S01]  /*0600*/  SYNCS.EXCH.64 URZ, [UR7], UR8 ;  /* 0x0000000807ff75b2 */ /* 0x0022a20008000100 */
[----:B------:R1:W3:Y:S01]  /*0610*/  SYNCS.EXCH.64 URZ, [UR7+0x110], UR10 ;  /* 0x0001100a07ff75b2 */ /* 0x0002e20008000100 */
[----:B------:R1:W4:Y:S01]  /*0620*/  SYNCS.EXCH.64 URZ, [UR7+0x8], UR8 ;  /* 0x0000080807ff75b2 */ /* 0x0003220008000100 */
[----:B------:R1:W1:Y:S01]  /*0630*/  SYNCS.EXCH.64 URZ, [UR7+0x118], UR10 ;  /* 0x0001180a07ff75b2 */ /* 0x0002620008000100 */
        /* <DEDUP_REMOVED lines=64> */
[----:B--234-:R-:W-:Y:S01]  /*0a40*/  NOP ;  /* 0x0000000000007918 */ /* 0x01cfe20000000000 */
.L_x_10:
[----:B-1----:R-:W-:Y:S05]  /*0a50*/  BSYNC.RECONVERGENT B0 ;  /* 0x0000000000007941 */ /* 0x002fea0003800200 */
.L_x_9:
[----:B------:R-:W1:Y:S01]  /*0a60*/  SHFL.IDX PT, R2, R113, RZ, 0x1f ;  /* 0x00001fff71027589 */ /* 0x000e6200000e0000 */
[----:B------:R-:W-:Y:S01]  /*0a70*/  NOP ;  /* 0x0000000000007918 */ /* 0x000fe20000000000 */
[----:B-1----:R-:W-:-:S13]  /*0a80*/  ISETP.NE.AND P0, PT, R2, 0x1, PT ;  /* 0x000000010200780c */ /* 0x002fda0003f05270 */
[----:B------:R-:W-:Y:S05]  /*0a90*/  @P0 BRA `(.L_x_11) ;  /* 0x0000000000480947 */ /* 0x000fea0003800000 */
[----:B------:R-:W1:Y:S01]  /*0aa0*/  S2UR UR7, SR_CgaCtaId ;  /* 0x00000000000779c3 */ /* 0x000e620000008800 */
[----:B------:R-:W-:Y:S01]  /*0ab0*/  UMOV UR8, 0x400 ;  /* 0x0000040000087882 */ /* 0x000fe20000000000 */
[----:B------:R-:W-:Y:S01]  /*0ac0*/  UMOV UR6, 0x20 ;  /* 0x0000002000067882 */ /* 0x000fe20000000000 */
[----:B------:R-:W-:Y:S01]  /*0ad0*/  UMOV UR5, 0x80 ;  /* 0x0000008000057882 */ /* 0x000fe20000000000 */
[----:B------:R-:W-:Y:S01]  /*0ae0*/  ELECT P0, URZ, PT ;  /* 0x0000000000ff782f */ /* 0x000fe20003800000 */
        /* <DEDUP_REMOVED lines=8> */
[----:B-1----:R1:W2:Y:S01]  /*0b70*/  SYNCS.EXCH.64 URZ, [UR7+0x220], UR8 ;  /* 0x0002200807ff75b2 */ /* 0x0022a20008000100 */
[----:B------:R1:W3:Y:S01]  /*0b80*/  SYNCS.EXCH.64 URZ, [UR7+0x230], UR10 ;  /* 0x0002300a07ff75b2 */ /* 0x0002e20008000100 */
[----:B------:R1:W4:Y:S01]  /*0b90*/  SYNCS.EXCH.64 URZ, [UR7+0x228], UR8 ;  /* 0x0002280807ff75b2 */ /* 0x0003220008000100 */
[----:B------:R1:W1:Y:S01]  /*0ba0*/  SYNCS.EXCH.64 URZ, [UR7+0x238], UR10 ;  /* 0x0002380a07ff75b2 */ /* 0x0002620008000100 */
[----:B------:R-:W-:Y:S01]  /*0bb0*/  NOP ;  /* 0x0000000000007918 */ /* 0x000fe20000000000 */
.L_x_11:
[----:B------:R-:W2:Y:S01]  /*0bc0*/  SHFL.IDX PT, R2, R113, RZ, 0x1f ;  /* 0x00001fff71027589 */ /* 0x000ea200000e0000 */
[----:B------:R-:W-:Y:S01]  /*0bd0*/  NOP ;  /* 0x0000000000007918 */ /* 0x000fe20000000000 */
[----:B--2---:R-:W-:-:S13]  /*0be0*/  ISETP.NE.AND P0, PT, R2, 0x3, PT ;  /* 0x000000030200780c */ /* 0x004fda0003f05270 */
[----:B------:R-:W-:Y:S05]  /*0bf0*/  @P0 BRA `(.L_x_12) ;  /* 0x0000000000300947 */ /* 0x000fea0003800000 */
[----:B------:R-:W2:Y:S01]  /*0c00*/  S2UR UR6, SR_CgaCtaId ;  /* 0x00000000000679c3 */ /* 0x000ea20000008800 */
[----:B-1----:R-:W-:Y:S01]  /*0c10*/  UMOV UR7, 0x400 ;  /* 0x0000040000077882 */ /* 0x002fe20000000000 */
[----:B------:R-:W-:Y:S01]  /*0c20*/  UMOV UR5, 0x20 ;  /* 0x0000002000057882 */ /* 0x000fe20000000000 */
[----:B------:R-:W-:Y:S01]  /*0c30*/  ELECT P0, URZ, PT ;  /* 0x0000000000ff782f */ /* 0x000fe20003800000 */
[----:B------:R-:W-:-:S04]  /*0c40*/  UIADD3 UR8, UPT, UPT, -UR5, 0x100000, URZ ;  /* 0x0010000005087890 */ /* 0x000fc8000fffe1ff */
[----:B------:R-:W-:Y:S02]  /*0c50*/  USHF.L.U32 UR9, UR8, 0xb, URZ ;  /* 0x0000000b08097899 */ /* 0x000fe400080006ff */
[----:B------:R-:W-:Y:S02]  /*0c60*/  USHF.L.U32 UR8, UR8, 0x1, URZ ;  /* 0x0000000108087899 */ /* 0x000fe400080006ff */
[----:B--2---:R-:W-:Y:S01]  /*0c70*/  ULEA UR6, UR6, UR7, 0x18 ;  /* 0x0000000706067291 */ /* 0x004fe2000f8ec0ff */
[----:B------:R-:W1:Y:S11]  /*0c80*/  FENCE.VIEW.ASYNC.S ;  /* 0x00000000000073c6 */ /* 0x000e760000000000 */
[----:B-1----:R2:W1:Y:S01]  /*0c90*/  SYNCS.EXCH.64 URZ, [UR6+0x240], UR8 ;  /* 0x0002400806ff75b2 */ /* 0x0024620008000100 */
[----:B------:R2:W1:Y:S02]  /*0ca0*/  SYNCS.EXCH.64 URZ, [UR6+0x248], UR8 ;  /* 0x0002480806ff75b2 */ /* 0x0004640008000100 */
[----:B--2---:R-:W-:Y:S01]  /*0cb0*/  NOP ;  /* 0x0000000000007918 */ /* 0x004fe20000000000 */
.L_x_12:
[----:B------:R-:W2:Y:S01]  /*0cc0*/  SHFL.IDX PT, R2, R113, RZ, 0x1f ;  /* 0x00001fff71027589 */ /* 0x000ea200000e0000 */
[----:B------:R-:W-:Y:S01]  /*0cd0*/  NOP ;  /* 0x0000000000007918 */ /* 0x000fe20000000000 */
[----:B--2---:R-:W-:-:S13]  /*0ce0*/  ISETP.NE.AND P0, PT, R2, 0x4, PT ;  /* 0x000000040200780c */ /* 0x004fda0003f05270 */
[----:B------:R-:W-:Y:S05]  /*0cf0*/  @P0 BRA `(.L_x_13) ;  /* 0x0000000000440947 */ /* 0x000fea0003800000 */
[----:B------:R-:W2:Y:S01]  /*0d00*/  S2UR UR6, SR_CgaCtaId ;  /* 0x00000000000679c3 */ /* 0x000ea20000008800 */
[----:B-1----:R-:W-:Y:S01]  /*0d10*/  UMOV UR8, 0x1e0 ;  /* 0x000001e000087882 */ /* 0x002fe20000000000 */
[----:B------:R-:W-:Y:S01]  /*0d20*/  UMOV UR7, 0x400 ;  /* 0x0000040000077882 */ /* 0x000fe20000000000 */
[----:B------:R-:W-:Y:S01]  /*0d30*/  USEL UR8, UR8, 0x1a0, UP6 ;  /* 0x000001a008087887 */ /* 0x000fe2000b000000 */
[----:B------:R-:W-:Y:S01]  /*0d40*/  UMOV UR5, 0x1 ;  /* 0x0000000100057882 */ /* 0x000fe20000000000 */
[----:B------:R-:W-:Y:S01]  /*0d50*/  ELECT P0, URZ, PT ;  /* 0x0000000000ff782f */ /* 0x000fe20003800000 */
[----:B------:R-:W-:-:S04]  /*0d60*/  UIADD3 UR10, UPT, UPT, -UR5, 0x100000, URZ ;  /* 0x00100000050a7890 */ /* 0x000fc8000fffe1ff */
[----:B------:R-:W-:Y:S02]  /*0d70*/  USHF.L.U32 UR11, UR10, 0xb, URZ ;  /* 0x0000000b0a0b7899 */ /* 0x000fe400080006ff */
[----:B------:R-:W-:Y:S02]  /*0d80*/  USHF.L.U32 UR10, UR10, 0x1, URZ ;  /* 0x000000010a0a7899 */ /* 0x000fe400080006ff */
        /* <DEDUP_REMOVED lines=8> */
.L_x_13:
[----:B------:R-:W2:Y:S01]  /*0e10*/  SHFL.IDX PT, R2, R113, RZ, 0x1f ;  /* 0x00001fff71027589 */ /* 0x000ea200000e0000 */
[----:B------:R-:W1:Y:S01]  /*0e20*/  S2UR UR45, SR_CgaCtaId ;  /* 0x00000000002d79c3 */ /* 0x000e620000008800 */
[----:B------:R-:W-:Y:S01]  /*0e30*/  NOP ;  /* 0x0000000000007918 */ /* 0x000fe20000000000 */
[----:B--2---:R-:W-:-:S13]  /*0e40*/  ISETP.NE.AND P0, PT, R2, 0x5, PT ;  /* 0x000000050200780c */ /* 0x004fda0003f05270 */
[----:B-1----:R-:W-:Y:S05]  /*0e50*/  @P0 BRA `(.L_x_14) ;  /* 0x0000000000440947 */ /* 0x002fea0003800000 */
[----:B------:R-:W-:Y:S01]  /*0e60*/  UMOV UR7, 0x400 ;  /* 0x0000040000077882 */ /* 0x000fe20000000000 */
[----:B------:R-:W-:Y:S01]  /*0e70*/  UMOV UR6, 0x1 ;  /* 0x0000000100067882 */ /* 0x000fe20000000000 */
[----:B------:R-:W-:Y:S01]  /*0e80*/  UMOV UR5, 0x80 ;  /* 0x0000008000057882 */ /* 0x000fe20000000000 */
[----:B------:R-:W-:Y:S02]  /*0e90*/  ULEA UR7, UR45, UR7, 0x18 ;  /* 0x000000072d077291 */ /* 0x000fe4000f8ec0ff */
[----:B------:R-:W-:-:S04]  /*0ea0*/  UIADD3 UR8, UPT, UPT, -UR6, 0x100000, URZ ;  /* 0x0010000006087890 */ /* 0x000fc8000fffe1ff */
[----:B------:R-:W-:Y:S02]  /*0eb0*/  USHF.L.U32 UR9, UR8, 0xb, URZ ;  /* 0x0000000b08097899 */ /* 0x000fe400080006ff */
[----:B------:R-:W-:Y:S02]  /*0ec0*/  USHF.L.U32 UR8, UR8, 0x1, URZ ;  /* 0x0000000108087899 */ /* 0x000fe400080006ff */
[----:B------:R-:W-:-:S04]  /*0ed0*/  UIADD3 UR10, UPT, UPT, -UR5, 0x100000, URZ ;  /* 0x00100000050a7890 */ /* 0x000fc8000fffe1ff */
[----:B------:R-:W-:Y:S02]  /*0ee0*/  USHF.L.U32 UR11, UR10, 0xb, URZ ;  /* 0x0000000b0a0b7899 */ /* 0x000fe400080006ff */
[----:B------:R-:W-:Y:S01]  /*0ef0*/  USHF.L.U32 UR10, UR10, 0x1, URZ ;  /* 0x000000010a0a7899 */ /* 0x000fe200080006ff */
[----:B------:R-:W-:Y:S01]  /*0f00*/  ELECT P0, URZ, PT ;  /* 0x0000000000ff782f */ /* 0x000fe20003800000 */
[----:B------:R-:W1:Y:S02]  /*0f10*/  FENCE.VIEW.ASYNC.S ;  /* 0x00000000000073c6 */ /* 0x000e640000000000 */
[----:B-1----:R1:W2:Y:S08]  /*0f20*/  SYNCS.EXCH.64 URZ, [UR7+0x260], UR8 ;  /* 0x0002600807ff75b2 */ /* 0x0022b00008000100 */
[----:B------:R1:W1:Y:S01]  /*0f30*/  SYNCS.EXCH.64 URZ, [UR7+0x270], UR10 ;  /* 0x0002700a07ff75b2 */ /* 0x0002620008000100 */
[----:B------:R1:W1:Y:S01]  /*0f40*/  SYNCS.EXCH.64 URZ, [UR7+0x268], UR8 ;  /* 0x0002680807ff75b2 */ /* 0x0002620008000100 */
[----:B------:R1:W1:Y:S01]  /*0f50*/  SYNCS.EXCH.64 URZ, [UR7+0x278], UR10 ;  /* 0x0002780a07ff75b2 */ /* 0x0002620008000100 */
[----:B------:R-:W-:Y:S01]  /*0f60*/  NOP ;  /* 0x0000000000007918 */ /* 0x000fe20000000000 */
.L_x_14:
[----:B------:R-:W3:Y:S01]  /*0f70*/  LDCU UR5, c[0x0][0x36c] ;  /* 0x00006d80ff0577ac */ /* 0x000ee20008000800 */
[----:B------:R-:W-:Y:S01]  /*0f80*/  ISETP.NE.OR P5, PT, R0, 0x2, !P5 ;  /* 0x000000020000780c */ /* 0x000fe20006fa5670 */
[----:B------:R-:W-:Y:S01]  /*0f90*/  NOP ;  /* 0x0000000000007918 */ /* 0x000fe20000000000 */
[----:B------:R-:W-:Y:S01]  /*0fa0*/  LOP3.LUT R8, R111, 0x1f, RZ, 0xc0, !PT ;  /* 0x0000001f6f087812 */ /* 0x000fe200078ec0ff */
[----:B------:R-:W-:Y:S02]  /*0fb0*/  UISETP.NE.AND UP5, UPT, UR4, 0x2, UPT ;  /* 0x000000020400788c */ /* 0x000fe4000bfa5270 */
[----:B------:R-:W-:Y:S02]  /*0fc0*/  UISETP.NE.AND UP4, UPT, UR4, URZ, UPT ;  /* 0x000000ff0400728c */ /* 0x000fe4000bf85270 */
[----:B---3--:R-:W-:-:S09]  /*0fd0*/  UISETP.EQ.U32.AND UP1, UPT, UR5, 0x1, UPT ;  /* 0x000000010500788c */ /* 0x008fd2000bf22070 */
[----:B------:R-:W-:Y:S05]  /*0fe0*/  BRA.U !UP1, `(.L_x_15) ;  /* 0x0000000109087547 */ /* 0x000fea000b800000 */
[----:B-12-4-:R-:W-:Y:S01]  /*0ff0*/  UCGABAR_ARV ;  /* 0x00000000000079c7 */ /* 0x016fe20008000000 */
[----:B------:R-:W-:Y:S05]  /*1000*/  BRA `(.L_x_16) ;  /* 0x0000000000047947 */ /* 0x000fea0003800000 */
.L_x_15:
[----:B-12-4-:R-:W-:Y:S01]  /*1010*/  NOP ;  /* 0x0000000000007918 */ /* 0x016fe20000000000 */
.L_x_16:
[----:B------:R-:W1:Y:S01]  /*1020*/  S2R R14, SR_CTAID.Y ;  /* 0x00000000000e7919 */ /* 0x000e620000002600 */
[----:B------:R-:W2:Y:S01]  /*1030*/  S2UR UR6, SR_CTAID.X ;  /* 0x00000000000679c3 */ /* 0x000ea20000002500 */
[----:B------:R-:W-:-:S05]  /*1040*/  CS2R.32 R101, SR_CgaSize ;  /* 0x0000000000657805 */ /* 0x000fca0000008a00 */
[----:B------:R-:W-:-:S05]  /*1050*/  IMAD R101, R101, -0xa0, RZ ;  /* 0xffffff6065657824 */ /* 0x000fca00078e02ff */
[----:B------:R-:W-:-:S14]  /*1060*/  R2UR UR5, R101 ;  /* 0x00000000650572ca */ /* 0x000fdc00000e0000 */
[----:B------:R-:W3:Y:S01]  /*1070*/  LDCU UR5, c[0x0][UR5+0x2b4] ;  /* 0x00005680050577ac */ /* 0x000ee20008000800 */
[----:B------:R-:W-:-:S05]  /*1080*/  CS2R.32 R101, SR_CgaSize ;  /* 0x0000000000657805 */ /* 0x000fca0000008a00 */
[----:B------:R-:W-:-:S05]  /*1090*/  IMAD R101, R101, -0xa0, RZ ;  /* 0xffffff6065657824 */ /* 0x000fca00078e02ff */
[----:B------:R-:W-:-:S14]  /*10a0*/  R2UR UR7, R101 ;  /* 0x00000000650772ca */ /* 0x000fdc00000e0000 */
[----:B------:R-:W4:Y:S01]  /*10b0*/  LDCU UR7, c[0x0][UR7+0x2b0] ;  /* 0x00005600070777ac */ /* 0x000f220008000800 */
[----:B------:R-:W-:-:S05]  /*10c0*/  CS2R.32 R0, SR_CgaSize ;  /* 0x0000000000007805 */ /* 0x000fca0000008a00 */
[----:B------:R-:W-:-:S06]  /*10d0*/  IMAD R0, R0, -0xa0, RZ ;  /* 0xffffff6000007824 */ /* 0x000fcc00078e02ff */
[----:B------:R-:W3:Y:S01]  /*10e0*/  LDC R0, c[0x0][R0+0x2a4] ;  /* 0x0000a90000007b82 */ /* 0x000ee20000000800 */
[----:B------:R-:W-:Y:S02]  /*10f0*/  USHF.L.U32 UR23, UR45, 0xb, URZ ;  /* 0x0000000b2d177899 */ /* 0x000fe400080006ff */
[----:B------:R-:W-:Y:S02]  /*1100*/  USHF.L.U32 UR22, UR45, 0x4, URZ ;  /* 0x000000042d167899 */ /* 0x000fe400080006ff */
[----:B------:R-:W-:Y:S02]  /*1110*/  ULOP3.LUT UR23, UR23, 0x800, URZ, 0xc0, !UPT ;  /* 0x0000080017177892 */ /* 0x000fe4000f8ec0ff */
[----:B------:R-:W-:Y:S01]  /*1120*/  ULOP3.LUT UR22, UR22, 0x10, URZ, 0xc0, !UPT ;  /* 0x0000001016167892 */ /* 0x000fe2000f8ec0ff */
[----:B------:R-:W3:Y:S01]  /*1130*/  LDC R11, c[0x0][0xb24] ;  /* 0x0002c900ff0b7b82 */ /* 0x000ee20000000800 */
[----:B------:R-:W-:Y:S01]  /*1140*/  UISETP.NE.AND UP2, UPT, UR4, 0x2, UPT ;  /* 0x000000020400788c */ /* 0x000fe2000bf45270 */
[----:B--2---:R-:W-:-:S02]  /*1150*/  I2FP.F32.U32 R101, UR6 ;  /* 0x0000000600657c45 */ /* 0x004fc40008201000 */
[----:B------:R-:W-:-:S05]  /*1160*/  CS2R.32 R2, SR_CgaSize ;  /* 0x0000000000027805 */ /* 0x000fca0000008a00 */
[----:B------:R-:W-:-:S06]  /*1170*/  IMAD R2, R2, -0xa0, RZ ;  /* 0xffffff6002027824 */ /* 0x000fcc00078e02ff */
[----:B------:R-:W2:Y:S01]  /*1180*/  LDC R2, c[0x0][R2+0x2a0] ;  /* 0x0000a80002027b82 */ /* 0x000ea20000000800 */
[----:B------:R-:W-:Y:S01]  /*1190*/  MOV R17, UR6 ;  /* 0x0000000600117c02 */ /* 0x000fe20008000f00 */
[----:B----4-:R-:W-:Y:S01]  /*11a0*/  FMUL R101, R101, UR7 ;  /* 0x0000000765657c20 */ /* 0x010fe20008400000 */
[----:B-1----:R-:W-:-:S05]  /*11b0*/  I2FP.F32.U32 R100, R14 ;  /* 0x0000000e00647245 */ /* 0x002fca0000201000 */
[----:B------:R-:W1:Y:S01]  /*11c0*/  S2UR UR56, SR_CTAID.Z ;  /* 0x00000000003879c3 */ /* 0x000e620000002700 */
[----:B------:R-:W4:Y:S01]  /*11d0*/  F2I.U32.TRUNC.NTZ R101, R101 ;  /* 0x0000006500657305 */ /* 0x000f22000020f000 */
[----:B---3--:R-:W-:Y:S01]  /*11e0*/  FMUL R100, R100, UR5 ;  /* 0x0000000564647c20 */ /* 0x008fe20008400000 */
[----:B------:R-:W3:Y:S01]  /*11f0*/  LDCU UR5, c[0x0][0xb30] ;  /* 0x00016600ff0577ac */ /* 0x000ee20008000800 */
[----:B------:R-:W-:-:S04]  /*1200*/  ISETP.GE.AND P0, PT, R11, 0x1, PT ;  /* 0x000000010b00780c */ /* 0x000fc80003f06270 */
[----:B------:R-:W1:Y:S01]  /*1210*/  LDC R40, c[0x0][0xb24] ;  /* 0x0002c900ff287b82 */ /* 0x000e620000000800 */
[----:B------:R-:W3:Y:S01]  /*1220*/  F2I.U32.TRUNC.NTZ R100, R100 ;  /* 0x0000006400647305 */ /* 0x000ee2000020f000 */
[----:B----4-:R-:W-:-:S05]  /*1230*/  IADD3 R101, PT, PT, -R101, RZ, RZ ;  /* 0x000000ff65657210 */ /* 0x010fca0007ffe1ff */
[----:B--2---:R-:W-:Y:S01]  /*1240*/  IMAD R101, R2, R101, UR6 ;  /* 0x0000000602657e24 */ /* 0x004fe2000f8e0265 */
[----:B---3--:R-:W-:-:S05]  /*1250*/  IADD3 R100, PT, PT, -R100, RZ, RZ ;  /* 0x000000ff64647210 */ /* 0x008fca0007ffe1ff */
[----:B------:R-:W-:Y:S01]  /*1260*/  IMAD R100, R0, R100, R14 ;  /* 0x0000006400647224 */ /* 0x000fe200078e020e */
[----:B------:R-:W-:Y:S01]  /*1270*/  PRMT R0, RZ, 0x7610, R0 ;  /* 0x00007610ff007816 */ /* 0x000fe20000000000 */
[----:B------:R-:W-:Y:S06]  /*1280*/  BRA.U UP4, `(.L_x_17) ;  /* 0x0000000104207547 */ /* 0x000fec000b800000 */
[C---:B------:R-:W-:Y:S02]  /*1290*/  ISETP.NE.AND P3, PT, R100.reuse, RZ, PT ;  /* 0x000000ff6400720c */ /* 0x040fe40003f65270 */
[----:B------:R-:W-:Y:S02]  /*12a0*/  ISETP.NE.AND P1, PT, R100, RZ, PT ;  /* 0x000000ff6400720c */ /* 0x000fe40003f25270 */
[C---:B------:R-:W-:Y:S02]  /*12b0*/  ISETP.NE.AND P2, PT, R101.reuse, 0x1, PT ;  /* 0x000000016500780c */ /* 0x040fe40003f45270 */
[----:B------:R-:W-:Y:S02]  /*12c0*/  SEL R0, RZ, 0x2, P3 ;  /* 0x00000002ff007807 */ /* 0x000fe40001800000 */
[----:B------:R-:W-:Y:S02]  /*12d0*/  ISETP.EQ.OR P1, PT, R101, RZ, !P1 ;  /* 0x000000ff6500720c */ /* 0x000fe40004f22670 */
[----:B------:R-:W-:-:S02]  /*12e0*/  SEL R0, R0, 0x2, P2 ;  /* 0x0000000200007807 */ /* 0x000fc40001000000 */
[----:B------:R-:W-:-:S05]  /*12f0*/  SEL R2, RZ, 0x1, !P1 ;  /* 0x00000001ff027807 */ /* 0x000fca0004800000 */
[----:B------:R-:W-:Y:S02]  /*1300*/  IMAD.IADD R0, R2, 0x1, R0 ;  /* 0x0000000102007824 */ /* 0x000fe400078e0200 */
.L_x_17:
[----:B------:R-:W-:Y:S05]  /*1310*/  @!P0 BRA `(.L_x_18) ;  /* 0x0000000000b88947 */ /* 0x000fea0003800000 */
[----:B------:R-:W2:Y:S01]  /*1320*/  LDC.64 R4, c[0x0][0xb18] ;  /* 0x0002c600ff047b82 */ /* 0x000ea20000000a00 */
[----:B------:R-:W-:-:S07]  /*1330*/  ISETP.NE.AND P0, PT, R11, 0x1, PT ;  /* 0x000000010b00780c */ /* 0x000fce0003f05270 */
[----:B------:R-:W3:Y:S08]  /*1340*/  LDC R10, c[0x0][0xb0c] ;  /* 0x0002c300ff0a7b82 */ /* 0x000ef00000000800 */
[----:B------:R-:W4:Y:S08]  /*1350*/  LDC R13, c[0x0][0x370] ;  /* 0x0000dc00ff0d7b82 */ /* 0x000f300000000800 */
[----:B------:R-:W1:Y:S01]  /*1360*/  LDC R12, c[0x0][0x374] ;  /* 0x0000dd00ff0c7b82 */ /* 0x000e620000000800 */
[----:B--2---:R-:W-:-:S07]  /*1370*/  ISETP.NE.AND P1, PT, R4, 0x1, PT ;  /* 0x000000010400780c */ /* 0x004fce0003f25270 */
[----:B------:R-:W4:Y:S01]  /*1380*/  LDC.64 R6, c[0x0][0xb10] ;  /* 0x0002c400ff067b82 */ /* 0x000f220000000a00 */
[----:B---3--:R-:W-:-:S07]  /*1390*/  ISETP.NE.AND P2, PT, R10, 0x1, PT ;  /* 0x000000010a00780c */ /* 0x008fce0003f45270 */
[----:B------:R-:W2:Y:S08]  /*13a0*/  LDC R9, c[0x0][0xb20] ;  /* 0x0002c800ff097b82 */ /* 0x000eb00000000800 */
[----:B------:R-:W3:Y:S01]  /*13b0*/  LDC.64 R2, c[0x0][0xb28] ;  /* 0x0002ca00ff027b82 */ /* 0x000ee20000000a00 */
[----:B-1----:R-:W-:-:S04]  /*13c0*/  IMAD.HI.U32 R15, R12, R5, RZ ;  /* 0x000000050c0f7227 */ /* 0x002fc800078e00ff */
[----:B------:R-:W-:-:S04]  /*13d0*/  IMAD.HI.U32 R5, R14, R5, RZ ;  /* 0x000000050e057227 */ /* 0x000fc800078e00ff */
[----:B----4-:R-:W-:-:S05]  /*13e0*/  IMAD.HI.U32 R16, R13, R6, RZ ;  /* 0x000000060d107227 */ /* 0x010fca00078e00ff */
[----:B------:R-:W-:Y:S01]  /*13f0*/  @P2 SHF.R.U32.HI R13, RZ, R7, R16 ;  /* 0x00000007ff0d2219 */ /* 0x000fe20000011610 */
[C---:B------:R-:W-:Y:S01]  /*1400*/  IMAD.HI.U32 R16, R17.reuse, R6, RZ ;  /* 0x0000000611107227 */ /* 0x040fe200078e00ff */
[-C--:B--2---:R-:W-:Y:S02]  /*1410*/  @P1 SHF.R.U32.HI R12, RZ, R9.reuse, R15 ;  /* 0x00000009ff0c1219 */ /* 0x084fe4000001160f */
[----:B------:R-:W-:Y:S02]  /*1420*/  SHF.R.U32.HI R5, RZ, R9, R5 ;  /* 0x00000009ff057219 */ /* 0x000fe40000011605 */
[----:B------:R-:W-:Y:S02]  /*1430*/  SHF.R.U32.HI R16, RZ, R7, R16 ;  /* 0x00000007ff107219 */ /* 0x000fe40000011610 */
[----:B------:R-:W-:Y:S01]  /*1440*/  SEL R5, R14, R5, !P1 ;  /* 0x000000050e057207 */ /* 0x000fe20004800000 */
[----:B---3--:R-:W-:Y:S01]  /*1450*/  IMAD.HI.U32 R15, R12, R2, RZ ;  /* 0x000000020c0f7227 */ /* 0x008fe200078e00ff */
[----:B------:R-:W-:-:S03]  /*1460*/  SEL R16, R17, R16, !P2 ;  /* 0x0000001011107207 */ /* 0x000fc60005000000 */
[----:B------:R-:W-:Y:S01]  /*1470*/  IMAD.HI.U32 R6, R13, R2, RZ ;  /* 0x000000020d067227 */ /* 0x000fe200078e00ff */
[----:B------:R-:W-:-:S04]  /*1480*/  @P0 SHF.R.U32.HI R12, RZ, R3, R15 ;  /* 0x00000003ff0c0219 */ /* 0x000fc8000001160f */
[----:B------:R-:W-:Y:S01]  /*1490*/  @P0 SHF.R.U32.HI R13, RZ, R3, R6 ;  /* 0x00000003ff0d0219 */ /* 0x000fe20000011606 */
[----:B------:R-:W-:-:S04]  /*14a0*/  IMAD R12, R12, R11, RZ ;  /* 0x0000000b0c0c7224 */ /* 0x000fc800078e02ff */
[----:B------:R-:W-:Y:S01]  /*14b0*/  IMAD R6, R13, R11, RZ ;  /* 0x0000000b0d067224 */ /* 0x000fe200078e02ff */
[----:B------:R-:W-:-:S04]  /*14c0*/  ISETP.GE.AND P1, PT, R5, R12, PT ;  /* 0x0000000c0500720c */ /* 0x000fc80003f26270 */
[----:B------:R-:W-:Y:S01]  /*14d0*/  ISETP.GE.OR P1, PT, R16, R6, P1 ;  /* 0x000000061000720c */ /* 0x000fe20000f26670 */
[----:B------:R-:W-:-:S05]  /*14e0*/  IMAD.HI.U32 R6, R5, R2, RZ ;  /* 0x0000000205067227 */ /* 0x000fca00078e00ff */
[----:B------:R-:W-:-:S04]  /*14f0*/  SHF.R.U32.HI R6, RZ, R3, R6 ;  /* 0x00000003ff067219 */ /* 0x000fc80000011606 */
[----:B------:R-:W-:-:S03]  /*1500*/  SEL R6, R5, R6, !P0 ;  /* 0x0000000605067207 */ /* 0x000fc60004000000 */
[----:B------:R-:W-:Y:S01]  /*1510*/  @!P1 IMAD.HI.U32 R7, R16, R2, RZ ;  /* 0x0000000210079227 */ /* 0x000fe200078e00ff */
[----:B------:R-:W-:-:S04]  /*1520*/  IADD3 R2, PT, PT, -R6, RZ, RZ ;  /* 0x000000ff06027210 */ /* 0x000fc80007ffe1ff */
[----:B------:R-:W-:Y:S01]  /*1530*/  @!P1 SHF.R.U32.HI R3, RZ, R3, R7 ;  /* 0x00000003ff039219 */ /* 0x000fe20000011607 */
[----:B------:R-:W-:Y:S01]  /*1540*/  IMAD R2, R11, R2, R5 ;  /* 0x000000020b027224 */ /* 0x000fe200078e0205 */
[----:B------:R-:W-:Y:S02]  /*1550*/  IADD3 R7, PT, PT, -R5, RZ, RZ ;  /* 0x000000ff05077210 */ /* 0x000fe40007ffe1ff */
[----:B------:R-:W-:-:S03]  /*1560*/  @!P1 SEL R3, R16, R3, !P0 ;  /* 0x0000000310039207 */ /* 0x000fc60004000000 */
[----:B------:R-:W-:Y:S02]  /*1570*/  IMAD R7, R4, R7, R14 ;  /* 0x0000000704077224 */ /* 0x000fe400078e020e */
[--C-:B------:R-:W-:Y:S02]  /*1580*/  @!P1 IMAD.IADD R6, R6, 0x1, -R3.reuse ;  /* 0x0000000106069824 */ /* 0x100fe400078e0a03 */
[----:B------:R-:W-:Y:S01]  /*1590*/  @!P1 IMAD R3, R2, R13, R3 ;  /* 0x0000000d02039224 */ /* 0x000fe200078e0203 */
[----:B------:R-:W-:Y:S01]  /*15a0*/  IADD3 R2, PT, PT, -R16, RZ, RZ ;  /* 0x000000ff10027210 */ /* 0x000fe20007ffe1ff */
[----:B------:R-:W-:Y:S02]  /*15b0*/  @!P1 IMAD R5, R6, R11, R16 ;  /* 0x0000000b06059224 */ /* 0x000fe400078e0210 */
[----:B------:R-:W-:Y:S02]  /*15c0*/  @!P1 IMAD.MOV.U32 R16, RZ, RZ, R3 ;  /* 0x000000ffff109224 */ /* 0x000fe400078e0003 */
[----:B------:R-:W-:-:S02]  /*15d0*/  IMAD R2, R10, R2, R17 ;  /* 0x000000020a027224 */ /* 0x000fc400078e0211 */
[----:B------:R-:W-:Y:S02]  /*15e0*/  IMAD R14, R5, R4, R7 ;  /* 0x00000004050e7224 */ /* 0x000fe400078e0207 */
[----:B------:R-:W-:Y:S02]  /*15f0*/  IMAD R17, R16, R10, R2 ;  /* 0x0000000a10117224 */ /* 0x000fe400078e0202 */
.L_x_18:
[----:B------:R-:W-:-:S09]  /*1600*/  UISETP.NE.AND UP3, UPT, UR5, 0x1, UPT ;  /* 0x000000010500788c */ /* 0x000fd2000bf65270 */
[----:B------:R-:W-:Y:S05]  /*1610*/  BRA.U UP3, `(.L_x_19) ;  /* 0x0000000103407547 */ /* 0x000fea000b800000 */
[----:B------:R-:W2:Y:S08]  /*1620*/  LDC.64 R4, c[0x0][0xb10] ;  /* 0x0002c400ff047b82 */ /* 0x000eb00000000a00 */
[----:B------:R-:W3:Y:S08]  /*1630*/  LDC.64 R2, c[0x0][0xb18] ;  /* 0x0002c600ff027b82 */ /* 0x000ef00000000a00 */
[----:B------:R-:W4:Y:S08]  /*1640*/  LDC R6, c[0x0][0xb20] ;  /* 0x0002c800ff067b82 */ /* 0x000f300000000800 */
[----:B------:R-:W1:Y:S01]  /*1650*/  LDC R7, c[0x0][0xb0c] ;  /* 0x0002c300ff077b82 */ /* 0x000e620000000800 */
[----:B--2---:R-:W-:-:S05]  /*1660*/  IMAD.HI.U32 R4, R17, R4, RZ ;  /* 0x0000000411047227 */ /* 0x004fca00078e00ff */
[----:B------:R-:W-:Y:S01]  /*1670*/  SHF.R.U32.HI R4, RZ, R5, R4 ;  /* 0x00000005ff047219 */ /* 0x000fe20000011604 */
[----:B---3--:R-:W-:Y:S01]  /*1680*/  IMAD.HI.U32 R3, R14, R3, RZ ;  /* 0x000000030e037227 */ /* 0x008fe200078e00ff */
[----:B------:R-:W-:-:S04]  /*1690*/  ISETP.NE.AND P0, PT, R2, 0x1, PT ;  /* 0x000000010200780c */ /* 0x000fc80003f05270 */
[----:B----4-:R-:W-:-:S04]  /*16a0*/  SHF.R.U32.HI R3, RZ, R6, R3 ;  /* 0x00000006ff037219 */ /* 0x010fc80000011603 */
[----:B------:R-:W-:Y:S02]  /*16b0*/  SEL R3, R14, R3, !P0 ;  /* 0x000000030e037207 */ /* 0x000fe40004000000 */
[----:B-1----:R-:W-:-:S04]  /*16c0*/  ISETP.NE.AND P1, PT, R7, 0x1, PT ;  /* 0x000000010700780c */ /* 0x002fc80003f25270 */
[----:B------:R-:W-:-:S05]  /*16d0*/  SEL R4, R17, R4, !P1 ;  /* 0x0000000411047207 */ /* 0x000fca0004800000 */
[----:B------:R-:W-:Y:S02]  /*16e0*/  IMAD.IADD R5, R3, 0x1, -R4 ;  /* 0x0000000103057824 */ /* 0x000fe400078e0a04 */
[----:B------:R-:W-:Y:S02]  /*16f0*/  IMAD.IADD R3, R4, 0x1, -R3 ;  /* 0x0000000104037824 */ /* 0x000fe400078e0a03 */
[----:B------:R-:W-:Y:S02]  /*1700*/  IMAD R17, R5, R7, R17 ;  /* 0x0000000705117224 */ /* 0x000fe400078e0211 */
[----:B------:R-:W-:Y:S02]  /*1710*/  IMAD R14, R3, R2, R14 ;  /* 0x00000002030e7224 */ /* 0x000fe400078e020e */
.L_x_19:
[----:B------:R-:W-:Y:S05]  /*1720*/  BRA.U !UP1, `(.L_x_20) ;  /* 0x00000001090c7547 */ /* 0x000fea000b800000 */
[----:B------:R-:W-:Y:S01]  /*1730*/  UCGABAR_WAIT ;  /* 0x0000000000007dc7 */ /* 0x000fe20008000000 */
[----:B------:R-:W-:Y:S01]  /*1740*/  CCTL.IVALL ;  /* 0x00000000ff00798f */ /* 0x000fe20002000000 */
[----:B------:R-:W-:Y:S05]  /*1750*/  BRA `(.L_x_21) ;  /* 0x0000000000047947 */ /* 0x000fea0003800000 */
.L_x_20:
[----:B------:R-:W-:Y:S06]  /*1760*/  BAR.SYNC.DEFER_BLOCKING 0x0 ;  /* 0x0000000000007b1d */ /* 0x000fec0000010000 */
.L_x_21:
[----:B------:R-:W-:Y:S05]  /*1770*/  BRA.U UP2, `(.L_x_22) ;  /* 0x0000002502ec7547 */ /* 0x000fea000b800000 */
[----:B------:R-:W2:Y:S01]  /*1780*/  LDCU UR7, c[0x0][0x388] ;  /* 0x00007100ff0777ac */ /* 0x000ea20008000800 */
[----:B------:R-:W3:Y:S01]  /*1790*/  LDC R10, c[0x0][0x370] ;  /* 0x0000dc00ff0a7b82 */ /* 0x000ee20000000800 */
[----:B------:R-:W-:Y:S01]  /*17a0*/  PLOP3.LUT P0, PT, PT, PT, UP6, 0x80, 0x8 ;  /* 0x000000000008781c */ /* 0x000fe20003f0f068 */
[----:B------:R-:W-:Y:S01]  /*17b0*/  IMAD.MOV.U32 R15, RZ, RZ, 0x1 ;  /* 0x00000001ff0f7424 */ /* 0x000fe200078e00ff */
[----:B------:R-:W4:Y:S01]  /*17c0*/  LDCU UR6, c[0x0][0x38c] ;  /* 0x00007180ff0677ac */ /* 0x000f220008000800 */
[----:B------:R-:W-:Y:S01]  /*17d0*/  ISETP.EQ.OR P4, PT, R8, RZ, P5 ;  /* 0x000000ff0800720c */ /* 0x000fe20002f82670 */
[----:B------:R-:W-:Y:S01]  /*17e0*/  IMAD.MOV.U32 R13, RZ, RZ, RZ ;  /* 0x000000ffff0d7224 */ /* 0x000fe200078e00ff */
[----:B------:R-:W-:Y:S01]  /*17f0*/  PLOP3.LUT P0, PT, P0, PT, PT, 0x8, 0x80 ;  /* 0x000000000080781c */ /* 0x000fe2000070e170 */
[----:B------:R-:W1:Y:S01]  /*1800*/  LDCU UR30, c[0x0][0x390] ;  /* 0x00007200ff1e77ac */ /* 0x000e620008000800 */
[----:B------:R-:W3:Y:S01]  /*1810*/  LDC R0, c[0x0][0x374] ;  /* 0x0000dd00ff007b82 */ /* 0x000ee20000000800 */
[----:B------:R-:W-:-:S02]  /*1820*/  UISETP.NE.AND UP0, UPT, UR4, URZ, UPT ;  /* 0x000000ff0400728c */ /* 0x000fc4000bf05270 */
[----:B------:R-:W-:Y:S01]  /*1830*/  USEL UR34, URZ, 0x1, UP5 ;  /* 0x00000001ff227887 */ /* 0x000fe2000a800000 */
[----:B------:R-:W1:Y:S01]  /*1840*/  LDCU.64 UR32, c[0x0][0x348] ;  /* 0x00006900ff2077ac */ /* 0x000e620008000a00 */
[----:B--2---:R-:W-:Y:S02]  /*1850*/  UIADD3 UR7, UPT, UPT, UR7, 0x1f, URZ ;  /* 0x0000001f07077890 */ /* 0x004fe4000fffe0ff */
[----:B------:R-:W-:Y:S02]  /*1860*/  USEL UR34, UR34, 0x2, UP0 ;  /* 0x0000000222227887 */ /* 0x000fe40008000000 */
[----:B------:R-:W-:Y:S01]  /*1870*/  USHF.R.S32.HI UR5, URZ, 0x1f, UR7 ;  /* 0x0000001fff057899 */ /* 0x000fe20008011407 */
[----:B------:R-:W-:Y:S01]  /*1880*/  UMOV UR37, URZ ;  /* 0x000000ff00257c82 */ /* 0x000fe20008000000 */
[----:B------:R-:W-:Y:S02]  /*1890*/  UMOV UR29, URZ ;  /* 0x000000ff001d7c82 */ /* 0x000fe40008000000 */
[----:B------:R-:W-:Y:S01]  /*18a0*/  ULEA.HI UR5, UR5, UR7, URZ, 0x5 ;  /* 0x0000000705057291 */ /* 0x000fe2000f8f28ff */
[----:B------:R-:W-:-:S03]  /*18b0*/  UMOV UR36, URZ ;  /* 0x000000ff00247c82 */ /* 0x000fc60008000000 */
[----:B------:R-:W-:-:S04]  /*18c0*/  USHF.R.S32.HI UR5, URZ, 0x5, UR5 ;  /* 0x00000005ff057899 */ /* 0x000fc80008011405 */
[----:B----4-:R-:W-:-:S03]  /*18d0*/  UIMAD UR6, UR5, UR6, URZ ;  /* 0x00000006050672a4 */ /* 0x010fc6000f8e02ff */
[----:B------:R-:W-:Y:S01]  /*18e0*/  UMOV UR5, 0x400 ;  /* 0x0000040000057882 */ /* 0x000fe20000000000 */
[----:B-1----:R-:W-:Y:S02]  /*18f0*/  UIMAD UR30, UR6, UR30, URZ ;  /* 0x0000001e061e72a4 */ /* 0x002fe4000f8e02ff */
[----:B------:R-:W-:Y:S02]  /*1900*/  ULEA UR45, UR45, UR5, 0x18 ;  /* 0x000000052d2d7291 */ /* 0x000fe4000f8ec0ff */
[----:B------:R-:W-:Y:S02]  /*1910*/  UISETP.NE.AND UP2, UPT, UR30, URZ, UPT ;  /* 0x000000ff1e00728c */ /* 0x000fe4000bf45270 */
[----:B------:R-:W-:Y:S02]  /*1920*/  UISETP.LT.U32.AND UP1, UPT, UR30, 0x22, UPT ;  /* 0x000000221e00788c */ /* 0x000fe4000bf21070 */
[----:B------:R-:W-:Y:S02]  /*1930*/  UIADD3 UR38, UPT, UPT, UR45, 0x15600, UR23 ;  /* 0x000156002d267890 */ /* 0x000fe4000fffe017 */
[----:B------:R-:W-:-:S04]  /*1940*/  USEL UR39, UR30, 0x22, UP1 ;  /* 0x000000221e277887 */ /* 0x000fc80008800000 */
[----:B------:R-:W-:Y:S02]  /*1950*/  UIADD3 UR31, UPT, UPT, UR39, -0x1, URZ ;  /* 0xffffffff271f7890 */ /* 0x000fe4000fffe0ff */
[----:B------:R-:W-:Y:S02]  /*1960*/  @!UP2 UIADD3 UR31, UPT, UPT, UR39, URZ, URZ ;  /* 0x000000ff271fa290 */ /* 0x000fe4000fffe0ff */
[----:B------:R-:W-:Y:S02]  /*1970*/  UIADD3 UR39, UPT, UPT, UR30, -UR39, URZ ;  /* 0x800000271e277290 */ /* 0x000fe4000fffe0ff */
[----:B---3--:R-:W-:-:S12]  /*1980*/  UIADD3 UR31, UPT, UPT, UR31, 0x1, URZ ;  /* 0x000000011f1f7890 */ /* 0x008fd8000fffe0ff */
.L_x_40:
[----:B------:R-:W-:Y:S01]  /*1990*/  ULEA UR4, UR37, UR45, 0x3 ;  /* 0x0000002d25047291 */ /* 0x000fe2000f8e18ff */
[----:B------:R-:W-:Y:S01]  /*19a0*/  SHF.L.U32 R2, R15, 0x1f, RZ ;  /* 0x0000001f0f027819 */ /* 0x000fe200000006ff */
[----:B------:R-:W-:Y:S01]  /*19b0*/  UISETP.NE.AND UP0, UPT, UR30, URZ, UPT ;  /* 0x000000ff1e00728c */ /* 0x000fe2000bf05270 */
[----:B------:R-:W-:Y:S01]  /*19c0*/  R2UR UR18, R14 ;  /* 0x000000000e1272ca */ /* 0x000fe200000e0000 */
[----:B------:R-:W-:Y:S01]  /*19d0*/  IMAD.SHL.U32 R17, R17, 0x40, RZ ;  /* 0x0000004011117824 */ /* 0x000fe200078e00ff */
[----:B------:R-:W-:Y:S01]  /*19e0*/  UMOV UR35, URZ ;  /* 0x000000ff00237c82 */ /* 0x000fe20008000000 */
[----:B------:R-:W-:Y:S01]  /*19f0*/  UMOV UR21, URZ ;  /* 0x000000ff00157c82 */ /* 0x000fe20008000000 */
[----:B------:R-:W-:Y:S02]  /*1a00*/  UMOV UR20, URZ ;  /* 0x000000ff00147c82 */ /* 0x000fe40008000000 */
[----:B----4-:R1:W2:Y:S07]  /*1a10*/  SYNCS.PHASECHK.TRANS64.TRYWAIT P2, [UR4+0x110], R2 ;  /* 0x00011002ff0075a7 */ /* 0x0102ae0008041104 */
[----:B------:R-:W-:Y:S01]  /*1a20*/  USHF.L.U32 UR18, UR18, 0x7, URZ ;  /* 0x0000000712127899 */ /* 0x000fe200080006ff */
[----:B---3--:R-:W-:Y:S11]  /*1a30*/  BRA.U !UP0, `(.L_x_23) ;  /* 0x0000000508787547 */ /* 0x008ff6000b800000 */
[----:B------:R-:W3:Y:S01]  /*1a40*/  LDC.64 R8, c[0x0][0x480] ;  /* 0x00012000ff087b82 */ /* 0x000ee20000000a00 */
[----:B------:R-:W4:Y:S01]  /*1a50*/  LDCU UR25, c[0x0][0x390] ;  /* 0x00007200ff1977ac */ /* 0x000f220008000800 */
[----:B------:R-:W2:Y:S06]  /*1a60*/  LDCU UR26, c[0x0][0x38c] ;  /* 0x00007180ff1a77ac */ /* 0x000eac0008000800 */
[----:B------:R-:W4:Y:S01]  /*1a70*/  LDC.64 R6, c[0x0][0x488] ;  /* 0x00012200ff067b82 */ /* 0x000f220000000a00 */
[----:B------:R-:W2:Y:S01]  /*1a80*/  LDCU.64 UR14, c[0x0][0x4b8] ;  /* 0x00009700ff0e77ac */ /* 0x000ea20008000a00 */
[----:B------:R-:W-:Y:S01]  /*1a90*/  UIADD3 UR36, UPT, UPT, UR31, UR29, URZ ;  /* 0x0000001d1f247290 */ /* 0x000fe2000fffe0ff */
[----:B------:R-:W-:-:S05]  /*1aa0*/  UMOV UR35, URZ ;  /* 0x000000ff00237c82 */ /* 0x000fca0008000000 */
[----:B-1----:R-:W1:Y:S01]  /*1ab0*/  LDC.64 R2, c[0x0][0x490] ;  /* 0x00012400ff027b82 */ /* 0x002e620000000a00 */
[----:B------:R-:W-:Y:S01]  /*1ac0*/  UMOV UR27, UR37 ;  /* 0x00000025001b7c82 */ /* 0x000fe20008000000 */
[----:B------:R-:W-:Y:S01]  /*1ad0*/  UMOV UR20, URZ ;  /* 0x000000ff00147c82 */ /* 0x000fe20008000000 */
[----:B------:R-:W-:Y:S01]  /*1ae0*/  UMOV UR21, URZ ;  /* 0x000000ff00157c82 */ /* 0x000fe20008000000 */
[----:B---3--:R-:W-:Y:S01]  /*1af0*/  IMAD.HI.U32 R9, R17, R9, RZ ;  /* 0x0000000911097227 */ /* 0x008fe200078e00ff */
[----:B------:R-:W-:-:S03]  /*1b00*/  ISETP.NE.AND P1, PT, R8, 0x1, PT ;  /* 0x000000010800780c */ /* 0x000fc60003f25270 */
[----:B------:R-:W3:Y:S01]  /*1b10*/  LDC.64 R4, c[0x0][0x4b0] ;  /* 0x00012c00ff047b82 */ /* 0x000ee20000000a00 */
[----:B----4-:R-:W-:-:S04]  /*1b20*/  SHF.R.U32.HI R6, RZ, R6, R9 ;  /* 0x00000006ff067219 */ /* 0x010fc80000011609 */
[----:B------:R-:W-:Y:S02]  /*1b30*/  SEL R6, R17, R6, !P1 ;  /* 0x0000000611067207 */ /* 0x000fe40004800000 */
[----:B------:R-:W-:Y:S02]  /*1b40*/  ISETP.NE.AND P1, PT, R7, 0x1, PT ;  /* 0x000000010700780c */ /* 0x000fe40003f25270 */
[C---:B------:R-:W-:Y:S01]  /*1b50*/  R2UR UR4, R6.reuse ;  /* 0x00000000060472ca */ /* 0x040fe200000e0000 */
[----:B-1----:R-:W-:-:S04]  /*1b60*/  IMAD.HI.U32 R2, R6, R2, RZ ;  /* 0x0000000206027227 */ /* 0x002fc800078e00ff */
[----:B------:R-:W-:Y:S01]  /*1b70*/  IMAD.MOV R14, RZ, RZ, -R6 ;  /* 0x000000ffff0e7224 */ /* 0x000fe200078e0a06 */
[----:B------:R-:W-:-:S03]  /*1b80*/  SHF.R.U32.HI R2, RZ, R3, R2 ;  /* 0x00000003ff027219 */ /* 0x000fc60000011602 */
[----:B------:R-:W-:Y:S01]  /*1b90*/  IMAD R14, R8, R14, R17 ;  /* 0x0000000e080e7224 */ /* 0x000fe200078e0211 */
[----:B------:R-:W-:Y:S01]  /*1ba0*/  R2UR UR13, R2 ;  /* 0x00000000020d72ca */ /* 0x000fe200000e0000 */
[----:B------:R-:W-:Y:S01]  /*1bb0*/  VOTEU.ANY UP0, P1 ;  /* 0x0000000000ff7886 */ /* 0x000fe20000800100 */
[----:B------:R-:W1:Y:S01]  /*1bc0*/  LDC.64 R2, c[0x0][0x4d0] ;  /* 0x00013400ff027b82 */ /* 0x000e620000000a00 */
[----:B---3--:R-:W-:Y:S02]  /*1bd0*/  R2UR UR8, R4 ;  /* 0x00000000040872ca */ /* 0x008fe400000e0000 */
[----:B------:R-:W-:Y:S02]  /*1be0*/  R2UR UR9, R14 ;  /* 0x000000000e0972ca */ /* 0x000fe400000e0000 */
[----:B------:R-:W-:-:S06]  /*1bf0*/  R2UR UR6, R5 ;  /* 0x00000000050672ca */ /* 0x000fcc00000e0000 */
[----:B------:R-:W-:Y:S01]  /*1c00*/  USEL UR13, UR4, UR13, !UP0 ;  /* 0x0000000d040d7287 */ /* 0x000fe2000c000000 */
[----:B------:R-:W3:Y:S05]  /*1c10*/  LDCU.64 UR4, c[0x0][0x4d8] ;  /* 0x00009b00ff0477ac */ /* 0x000eea0008000a00 */
[----:B------:R-:W-:-:S04]  /*1c20*/  IMAD R9, RZ, RZ, -UR13 ;  /* 0x8000000dff097e24 */ /* 0x000fc8000f8e02ff */
[----:B------:R-:W-:Y:S01]  /*1c30*/  IMAD R9, R7, R9, R6 ;  /* 0x0000000907097224 */ /* 0x000fe200078e0206 */
[----:B-1----:R-:W-:-:S04]  /*1c40*/  R2UR UR11, R2 ;  /* 0x00000000020b72ca */ /* 0x002fc800000e0000 */
[----:B------:R-:W-:Y:S02]  /*1c50*/  R2UR UR7, R9 ;  /* 0x00000000090772ca */ /* 0x000fe400000e0000 */
[----:B------:R-:W-:-:S07]  /*1c60*/  R2UR UR12, R3 ;  /* 0x00000000030c72ca */ /* 0x000fce00000e0000 */
[----:B------:R-:W-:-:S06]  /*1c70*/  UIMAD UR11, UR9, UR8, UR11 ;  /* 0x00000008090b72a4 */ /* 0x000fcc000f8e020b */
[----:B--23--:R-:W-:-:S12]  /*1c80*/  UIMAD UR12, UR7, UR6, UR12 ;  /* 0x00000006070c72a4 */ /* 0x00cfd8000f8e020c */
.L_x_29:
[----:B--2---:R-:W-:Y:S01]  /*1c90*/  @!P5 MOV R3, 0x1800 ;  /* 0x000018000003d802 */ /* 0x004fe20000000f00 */
[----:B------:R-:W-:Y:S01]  /*1ca0*/  ULEA UR9, UR27, UR45, 0x3 ;  /* 0x0000002d1b097291 */ /* 0x000fe2000f8e18ff */
[----:B----4-:R-:W-:Y:S11]  /*1cb0*/  @P2 BRA `(.L_x_24) ;  /* 0x00000000000c2947 */ /* 0x010ff60003800000 */
[----:B------:R-:W-:Y:S04]  /*1cc0*/  SHF.L.U32 R4, R15, 0x1f, RZ ;  /* 0x0000001f0f047819 */ /* 0x000fe800000006ff */
[----:B------:R-:W1:Y:S02]  /*1cd0*/  SYNCS.PHASECHK.TRANS64.TRYWAIT P1, [UR9+0x110], R4 ;  /* 0x00011004ff0075a7 */ /* 0x000e640008021109 */
[----:B-1----:R-:W-:Y:S05]  /*1ce0*/  @!P1 BRA `(.L_x_25) ;  /* 0x0000006800e49947 */ /* 0x002fea0003800000 */
.L_x_24:
[----:B------:R2:W-:Y:S01]  /*1cf0*/  @!P5 SYNCS.ARRIVE.TRANS64 RZ, [UR9], R3 ;  /* 0x00000003ffffd9a7 */ /* 0x0005e20008000009 */
[----:B------:R-:W-:Y:S04]  /*1d00*/  ULOP3.LUT UR6, UR34, 0x2, URZ, 0xfc, !UPT ;  /* 0x0000000222067892 */ /* 0x000fe8000f8efcff */
[----:B------:R-:W-:Y:S09]  /*1d10*/  UISETP.NE.AND UP0, UPT, UR6, 0x2, UPT ;  /* 0x000000020600788c */ /* 0x000ff2000bf05270 */
[----:B------:R-:W-:Y:S05]  /*1d20*/  BRA.U UP0, `(.L_x_26) ;  /* 0x0000000100047547 */ /* 0x000fea000b800000 */
[----:B------:R-:W-:Y:S05]  /*1d30*/  BPT.TRAP 0x1 ;  /* 0x000000040000795c */ /* 0x000fea0000300000 */
.L_x_26:
[----:B------:R-:W-:Y:S04]  /*1d40*/  BSSY.RECONVERGENT B0, `(.L_x_27) ;  /* 0x0000003000007945 */ /* 0x000fe80003800200 */
[----:B------:R-:W-:Y:S05]  /*1d50*/  @P4 BRA `(.L_x_28) ;  /* 0x0000000000044947 */ /* 0x000fea0003800000 */
[----:B------:R-:W-:Y:S05]  /*1d60*/  BPT.TRAP 0x1 ;  /* 0x000000040000795c */ /* 0x000fea0000300000 */
.L_x_28:
[----:B------:R-:W-:Y:S05]  /*1d70*/  BSYNC.RECONVERGENT B0 ;  /* 0x0000000000007941 */ /* 0x000fea0003800200 */
.L_x_27:
[----:B------:R-:W-:Y:S02]  /*1d80*/  UIADD3 UR37, UPT, UPT, UR27, 0x1, URZ ;  /* 0x000000011b257890 */ /* 0x000fe4000fffe0ff */
[----:B------:R-:W-:Y:S02]  /*1d90*/  UIMAD UR7, UR20, UR14, UR4 ;  /* 0x0000000e140772a4 */ /* 0x000fe4000f8e0204 */
[----:B------:R-:W-:Y:S02]  /*1da0*/  UISETP.NE.AND UP0, UPT, UR37, 0x22, UPT ;  /* 0x000000222500788c */ /* 0x000fe4000bf05270 */
[----:B------:R-:W-:Y:S02]  /*1db0*/  UIMAD UR6, UR21, UR15, UR5 ;  /* 0x0000000f150672a4 */ /* 0x000fe4000f8e0205 */
[----:B------:R-:W-:Y:S02]  /*1dc0*/  USEL UR10, URZ, 0x1, UP0 ;  /* 0x00000001ff0a7887 */ /* 0x000fe40008000000 */
[----:B------:R-:W-:Y:S02]  /*1dd0*/  USEL UR37, UR37, URZ, UP0 ;  /* 0x000000ff25257287 */ /* 0x000fe40008000000 */
[----:B------:R-:W-:Y:S02]  /*1de0*/  UIADD3 UR46, UP1, UPT, UR32, 0x80, URZ ;  /* 0x00000080202e7890 */ /* 0x000fe4000ff3e0ff */
[----:B------:R-:W-:Y:S01]  /*1df0*/  ULEA UR8, UR37, UR45, 0x3 ;  /* 0x0000002d25087291 */ /* 0x000fe2000f8e18ff */
[----:B------:R-:W-:Y:S01]  /*1e00*/  LOP3.LUT R15, R15, UR10, RZ, 0x3c, !PT ;  /* 0x0000000a0f0f7c12 */ /* 0x000fe2000f8e3cff */
[----:B------:R-:W-:Y:S02]  /*1e10*/  UPRMT UR43, UR7, 0x40, UR6 ;  /* 0x00000040072b7896 */ /* 0x000fe40008000006 */
[----:B------:R-:W-:Y:S01]  /*1e20*/  USHF.L.U32 UR10, UR35, 0x5, URZ ;  /* 0x00000005230a7899 */ /* 0x000fe200080006ff */
[----:B-1----:R-:W-:Y:S01]  /*1e30*/  SHF.L.U32 R2, R15, 0x1f, RZ ;  /* 0x0000001f0f027819 */ /* 0x002fe200000006ff */
[----:B------:R-:W-:Y:S02]  /*1e40*/  UIADD3.X UR47, UPT, UPT, URZ, UR33, URZ, UP1, !UPT ;  /* 0x00000021ff2f7290 */ /* 0x000fe40008ffe4ff */
[----:B------:R-:W-:Y:S01]  /*1e50*/  UPRMT UR42, UR43, 0x5410, URZ ;  /* 0x000054102b2a7896 */ /* 0x000fe200080000ff */
[----:B------:R3:W4:Y:S01]  /*1e60*/  SYNCS.PHASECHK.TRANS64.TRYWAIT P2, [UR8+0x110], R2 ;  /* 0x00011002ff0075a7 */ /* 0x0007220008041108 */
[----:B------:R-:W-:Y:S02]  /*1e70*/  ULEA UR8, UR27, UR45, 0xb ;  /* 0x0000002d1b087291 */ /* 0x000fe4000f8e58ff */
[----:B------:R-:W-:Y:S02]  /*1e80*/  UIADD3 UR40, UP0, UPT, UR32, 0x180, URZ ;  /* 0x0000018020287890 */ /* 0x000fe4000ff1e0ff */
[----:B------:R-:W-:Y:S02]  /*1e90*/  UIADD3 UR8, UPT, UPT, UR8, 0x4600, URZ ;  /* 0x0000460008087890 */ /* 0x000fe4000fffe0ff */
[----:B------:R-:W-:Y:S02]  /*1ea0*/  ULEA UR17, UR27, UR23, 0xc ;  /* 0x000000171b117291 */ /* 0x000fe4000f8e60ff */
[----:B------:R-:W-:Y:S02]  /*1eb0*/  UIADD3.X UR41, UPT, UPT, URZ, UR33, URZ, UP0, !UPT ;  /* 0x00000021ff297290 */ /* 0x000fe400087fe4ff */
[----:B------:R-:W-:Y:S02]  /*1ec0*/  UIADD3 UR16, UPT, UPT, UR45, 0x15600, UR17 ;  /* 0x000156002d107890 */ /* 0x000fe4000fffe011 */
[----:B------:R-:W-:Y:S01]  /*1ed0*/  ULOP3.LUT UR19, UR22, UR10, URZ, 0xfc, !UPT ;  /* 0x0000000a16137292 */ /* 0x000fe2000f8efcff */
[----:B------:R-:W-:Y:S01]  /*1ee0*/  UTMALDG.4D.IM2COL [UR8], [UR46], UR42 ;  /* 0x000000082e0073b4 */ /* 0x000fe2000805802a */
[----:B------:R-:W-:Y:S02]  /*1ef0*/  UIADD3 UR28, UPT, UPT, UR20, 0x1, URZ ;  /* 0x00000001141c7890 */ /* 0x000fe4000fffe0ff */
[----:B------:R-:W-:Y:S02]  /*1f00*/  UIADD3 UR27, UPT, UPT, UR21, 0x1, URZ ;  /* 0x00000001151b7890 */ /* 0x000fe4000fffe0ff */
[----:B------:R-:W-:Y:S02]  /*1f10*/  UISETP.NE.AND UP2, UPT, UR28, UR26, UPT ;  /* 0x0000001a1c00728c */ /* 0x000fe4000bf45270 */
[----:B------:R-:W-:Y:S02]  /*1f20*/  UIADD3 UR29, UPT, UPT, UR29, 0x1, URZ ;  /* 0x000000011d1d7890 */ /* 0x000fe4000fffe0ff */
[----:B------:R-:W-:Y:S01]  /*1f30*/  UIADD3 UR43, UPT, UPT, UR35, 0x1, URZ ;  /* 0x00000001232b7890 */ /* 0x000fe2000fffe0ff */
[----:B------:R-:W-:Y:S01]  /*1f40*/  UMOV UR24, 0x30000 ;  /* 0x0003000000187882 */ /* 0x000fe20000000000 */
[----:B------:R-:W-:Y:S01]  /*1f50*/  UMOV UR48, 0x0 ;  /* 0x0000000000307882 */ /* 0x000fe20000000000 */
[----:B------:R-:W-:Y:S01]  /*1f60*/  UMOV UR49, 0x10000000 ;  /* 0x1000000000317882 */ /* 0x000fe20000000000 */
[----:B------:R-:W-:Y:S03]  /*1f70*/  UMOV UR17, UR9 ;  /* 0x0000000900117c82 */ /* 0x000fe60008000000 */
[----:B------:R-:W-:Y:S01]  /*1f80*/  @UP2 UIADD3 UR27, UPT, UPT, UR21, URZ, URZ ;  /* 0x000000ff151b2290 */ /* 0x000fe2000fffe0ff */
[----:B------:R1:W-:Y:S03]  /*1f90*/  UTMALDG.4D.MULTICAST [UR16], [UR40], UR24, desc[UR48] ;  /* 0x00003010280073b4 */ /* 0x0003e60008019818 */
[----:B------:R-:W-:Y:S11]  /*1fa0*/  UISETP.NE.AND UP0, UPT, UR27, UR25, UPT ;  /* 0x000000191b00728c */ /* 0x000ff6000bf05270 */
[----:B------:R-:W-:Y:S07]  /*1fb0*/  @UP0 UIADD3 UR43, UPT, UPT, UR35, URZ, URZ ;  /* 0x000000ff232b0290 */ /* 0x000fee000fffe0ff */
[----:B------:R-:W-:Y:S01]  /*1fc0*/  UMOV UR35, UR43 ;  /* 0x0000002b00237c82 */ /* 0x000fe20008000000 */
[----:B-1----:R-:W-:Y:S02]  /*1fd0*/  USEL UR21, UR27, URZ, UP0 ;  /* 0x000000ff1b157287 */ /* 0x002fe40008000000 */
[----:B------:R-:W-:Y:S02]  /*1fe0*/  UISETP.NE.AND UP0, UPT, UR29, UR36, UPT ;  /* 0x000000241d00728c */ /* 0x000fe4000bf05270 */
[----:B------:R-:W-:Y:S01]  /*1ff0*/  USEL UR20, UR28, URZ, UP2 ;  /* 0x000000ff1c147287 */ /* 0x000fe20009000000 */
[----:B------:R-:W-:Y:S06]  /*2000*/  UMOV UR27, UR37 ;  /* 0x00000025001b7c82 */ /* 0x000fec0008000000 */
[----:B---3--:R-:W-:Y:S05]  /*2010*/  BRA.U UP0, `(.L_x_29) ;  /* 0xfffffffd001c7547 */ /* 0x008fea000b83ffff */
.L_x_23:
[----:B------:R-:W-:Y:S01]  /*2020*/  ULEA UR4, UR37, UR45, 0x3 ;  /* 0x0000002d25047291 */ /* 0x000fe2000f8e18ff */
[----:B-1----:R-:W-:Y:S01]  /*2030*/  SHF.L.U32 R2, R15, 0x1f, RZ ;  /* 0x0000001f0f027819 */ /* 0x002fe200000006ff */
[----:B------:R-:W-:Y:S01]  /*2040*/  @!P0 SYNCS.ARRIVE.TRANS64.A1T0 RZ, [UR45+0x248], RZ ;  /* 0x000248ffffff89a7 */ /* 0x000fe2000810002d */
[----:B------:R-:W-:-:S06]  /*2050*/  UISETP.GE.AND UP0, UPT, UR39, 0x1, UPT ;  /* 0x000000012700788c */ /* 0x000fcc000bf06270 */
[----:B------:R1:W3:Y:S03]  /*2060*/  SYNCS.PHASECHK.TRANS64.TRYWAIT P1, [UR4+0x110], R2 ;  /* 0x00011002ff0075a7 */ /* 0x0002e60008021104 */
[----:B------:R-:W-:Y:S05]  /*2070*/  BRA.U !UP0, `(.L_x_30) ;  /* 0x00000005087c7547 */ /* 0x000fea000b800000 */
[----:B------:R-:W4:Y:S01]  /*2080*/  LDC.64 R8, c[0x0][0x480] ;  /* 0x00012000ff087b82 */ /* 0x000f220000000a00 */
[----:B------:R-:W3:Y:S01]  /*2090*/  LDCU UR19, c[0x0][0x390] ;  /* 0x00007200ff1377ac */ /* 0x000ee20008000800 */
[----:B------:R-:W3:Y:S06]  /*20a0*/  LDCU UR40, c[0x0][0x38c] ;  /* 0x00007180ff2877ac */ /* 0x000eec0008000800 */
[----:B------:R-:W4:Y:S01]  /*20b0*/  LDC.64 R6, c[0x0][0x488] ;  /* 0x00012200ff067b82 */ /* 0x000f220000000a00 */
[----:B------:R-:W3:Y:S01]  /*20c0*/  LDCU.64 UR14, c[0x0][0x4b8] ;  /* 0x00009700ff0e77ac */ /* 0x000ee20008000a00 */
[----:B------:R-:W-:Y:S01]  /*20d0*/  UIADD3 UR36, UPT, UPT, UR39, UR36, URZ ;  /* 0x0000002427247290 */ /* 0x000fe2000fffe0ff */
[----:B------:R-:W-:-:S05]  /*20e0*/  UMOV UR43, UR39 ;  /* 0x00000027002b7c82 */ /* 0x000fca0008000000 */
[----:B-12---:R-:W1:Y:S01]  /*20f0*/  LDC.64 R2, c[0x0][0x490] ;  /* 0x00012400ff027b82 */ /* 0x006e620000000a00 */
[----:B------:R-:W-:Y:S01]  /*2100*/  UMOV UR44, UR37 ;  /* 0x00000025002c7c82 */ /* 0x000fe20008000000 */
[----:B----4-:R-:W-:Y:S01]  /*2110*/  IMAD.HI.U32 R9, R17, R9, RZ ;  /* 0x0000000911097227 */ /* 0x010fe200078e00ff */
[----:B------:R-:W-:-:S05]  /*2120*/  ISETP.NE.AND P0, PT, R8, 0x1, PT ;  /* 0x000000010800780c */ /* 0x000fca0003f05270 */
[----:B------:R-:W2:Y:S01]  /*2130*/  LDC.64 R4, c[0x0][0x4b0] ;  /* 0x00012c00ff047b82 */ /* 0x000ea20000000a00 */
[----:B------:R-:W-:-:S04]  /*2140*/  SHF.R.U32.HI R6, RZ, R6, R9 ;  /* 0x00000006ff067219 */ /* 0x000fc80000011609 */
        /* <DEDUP_REMOVED lines=10> */
[----:B--2---:R-:W-:Y:S02]  /*21f0*/  R2UR UR8, R4 ;  /* 0x00000000040872ca */ /* 0x004fe400000e0000 */
[----:B------:R-:W-:Y:S02]  /*2200*/  R2UR UR9, R9 ;  /* 0x00000000090972ca */ /* 0x000fe400000e0000 */
[----:B------:R-:W-:-:S06]  /*2210*/  R2UR UR6, R5 ;  /* 0x00000000050672ca */ /* 0x000fcc00000e0000 */
[----:B------:R-:W-:Y:S01]  /*2220*/  USEL UR13, UR4, UR13, !UP0 ;  /* 0x0000000d040d7287 */ /* 0x000fe2000c000000 */
[----:B------:R-:W2:Y:S05]  /*2230*/  LDCU.64 UR4, c[0x0][0x4d8] ;  /* 0x00009b00ff0477ac */ /* 0x000eaa0008000a00 */
[----:B------:R-:W-:-:S04]  /*2240*/  IMAD R14, RZ, RZ, -UR13 ;  /* 0x8000000dff0e7e24 */ /* 0x000fc8000f8e02ff */
[----:B------:R-:W-:Y:S01]  /*2250*/  IMAD R14, R7, R14, R6 ;  /* 0x0000000e070e7224 */ /* 0x000fe200078e0206 */
[----:B-1----:R-:W-:-:S04]  /*2260*/  R2UR UR11, R2 ;  /* 0x00000000020b72ca */ /* 0x002fc800000e0000 */
[----:B------:R-:W-:Y:S02]  /*2270*/  R2UR UR7, R14 ;  /* 0x000000000e0772ca */ /* 0x000fe400000e0000 */
[----:B------:R-:W-:-:S07]  /*2280*/  R2UR UR12, R3 ;  /* 0x00000000030c72ca */ /* 0x000fce00000e0000 */
[----:B------:R-:W-:-:S06]  /*2290*/  UIMAD UR11, UR9, UR8, UR11 ;  /* 0x00000008090b72a4 */ /* 0x000fcc000f8e020b */
[----:B--23--:R-:W-:-:S12]  /*22a0*/  UIMAD UR12, UR7, UR6, UR12 ;  /* 0x00000006070c72a4 */ /* 0x00cfd8000f8e020c */
.L_x_36:
[----:B--2---:R-:W-:Y:S01]  /*22b0*/  @!P5 MOV R3, 0x1800 ;  /* 0x000018000003d802 */ /* 0x004fe20000000f00 */
[----:B------:R-:W-:Y:S01]  /*22c0*/  ULEA UR9, UR44, UR45, 0x3 ;  /* 0x0000002d2c097291 */ /* 0x000fe2000f8e18ff */
[----:B---3--:R-:W-:Y:S11]  /*22d0*/  @P1 BRA `(.L_x_31) ;  /* 0x00000000000c1947 */ /* 0x008ff60003800000 */
[----:B------:R-:W-:Y:S04]  /*22e0*/  SHF.L.U32 R4, R15, 0x1f, RZ ;  /* 0x0000001f0f047819 */ /* 0x000fe800000006ff */
[----:B------:R-:W1:Y:S02]  /*22f0*/  SYNCS.PHASECHK.TRANS64.TRYWAIT P0, [UR9+0x110], R4 ;  /* 0x00011004ff0075a7 */ /* 0x000e640008001109 */
[----:B-1----:R-:W-:Y:S05]  /*2300*/  @!P0 BRA `(.L_x_32) ;  /* 0x0000006400748947 */ /* 0x002fea0003800000 */
.L_x_31:
[----:B------:R2:W-:Y:S01]  /*2310*/  @!P5 SYNCS.ARRIVE.TRANS64 RZ, [UR9], R3 ;  /* 0x00000003ffffd9a7 */ /* 0x0005e20008000009 */
[----:B------:R-:W-:Y:S04]  /*2320*/  ULOP3.LUT UR6, UR34, 0x2, URZ, 0xfc, !UPT ;  /* 0x0000000222067892 */ /* 0x000fe8000f8efcff */
[----:B------:R-:W-:Y:S09]  /*2330*/  UISETP.NE.AND UP0, UPT, UR6, 0x2, UPT ;  /* 0x000000020600788c */ /* 0x000ff2000bf05270 */
[----:B------:R-:W-:Y:S05]  /*2340*/  BRA.U UP0, `(.L_x_33) ;  /* 0x0000000100047547 */ /* 0x000fea000b800000 */
[----:B------:R-:W-:Y:S05]  /*2350*/  BPT.TRAP 0x1 ;  /* 0x000000040000795c */ /* 0x000fea0000300000 */
.L_x_33:
[----:B------:R-:W-:Y:S04]  /*2360*/  BSSY.RECONVERGENT B0, `(.L_x_34) ;  /* 0x0000003000007945 */ /* 0x000fe80003800200 */
[----:B------:R-:W-:Y:S05]  /*2370*/  @P4 BRA `(.L_x_35) ;  /* 0x0000000000044947 */ /* 0x000fea0003800000 */
[----:B------:R-:W-:Y:S05]  /*2380*/  BPT.TRAP 0x1 ;  /* 0x000000040000795c */ /* 0x000fea0000300000 */
.L_x_35:
[----:B------:R-:W-:Y:S05]  /*2390*/  BSYNC.RECONVERGENT B0 ;  /* 0x0000000000007941 */ /* 0x000fea0003800200 */
.L_x_34:
[----:B------:R-:W-:Y:S02]  /*23a0*/  UIADD3 UR37, UPT, UPT, UR44, 0x1, URZ ;  /* 0x000000012c257890 */ /* 0x000fe4000fffe0ff */
[----:B------:R-:W-:Y:S02]  /*23b0*/  UIMAD UR6, UR20, UR14, UR4 ;  /* 0x0000000e140672a4 */ /* 0x000fe4000f8e0204 */
[----:B------:R-:W-:Y:S02]  /*23c0*/  UISETP.NE.AND UP0, UPT, UR37, 0x22, UPT ;  /* 0x000000222500788c */ /* 0x000fe4000bf05270 */
[----:B------:R-:W-:Y:S02]  /*23d0*/  UIMAD UR7, UR21, UR15, UR5 ;  /* 0x0000000f150772a4 */ /* 0x000fe4000f8e0205 */
[----:B------:R-:W-:Y:S02]  /*23e0*/  USEL UR10, URZ, 0x1, UP0 ;  /* 0x00000001ff0a7887 */ /* 0x000fe40008000000 */
[----:B------:R-:W-:Y:S02]  /*23f0*/  USEL UR37, UR37, URZ, UP0 ;  /* 0x000000ff25257287 */ /* 0x000fe40008000000 */
[----:B------:R-:W-:Y:S02]  /*2400*/  UIADD3 UR42, UPT, UPT, UR20, 0x1, URZ ;  /* 0x00000001142a7890 */ /* 0x000fe4000fffe0ff */
[----:B------:R-:W-:Y:S01]  /*2410*/  ULEA UR8, UR37, UR45, 0x3 ;  /* 0x0000002d25087291 */ /* 0x000fe2000f8e18ff */
[----:B------:R-:W-:Y:S01]  /*2420*/  LOP3.LUT R15, R15, UR10, RZ, 0x3c, !PT ;  /* 0x0000000a0f0f7c12 */ /* 0x000fe2000f8e3cff */
[----:B------:R-:W-:Y:S02]  /*2430*/  ULEA UR24, UR44, UR38, 0xc ;  /* 0x000000262c187291 */ /* 0x000fe4000f8e60ff */
[----:B------:R-:W-:Y:S01]  /*2440*/  UIADD3 UR50, UP1, UPT, UR32, 0x80, URZ ;  /* 0x0000008020327890 */ /* 0x000fe2000ff3e0ff */
[----:B-1----:R-:W-:Y:S01]  /*2450*/  SHF.L.U32 R2, R15, 0x1f, RZ ;  /* 0x0000001f0f027819 */ /* 0x002fe200000006ff */
[----:B------:R-:W-:Y:S02]  /*2460*/  UISETP.NE.AND UP2, UPT, UR42, UR40, UPT ;  /* 0x000000282a00728c */ /* 0x000fe4000bf45270 */
[----:B------:R-:W-:Y:S01]  /*2470*/  USHF.L.U32 UR10, UR35, 0x5, URZ ;  /* 0x00000005230a7899 */ /* 0x000fe200080006ff */
[----:B------:R1:W3:Y:S01]  /*2480*/  SYNCS.PHASECHK.TRANS64.TRYWAIT P1, [UR8+0x110], R2 ;  /* 0x00011002ff0075a7 */ /* 0x0002e20008021108 */
[----:B------:R-:W-:Y:S02]  /*2490*/  ULEA UR8, UR44, UR45, 0xb ;  /* 0x0000002d2c087291 */ /* 0x000fe4000f8e58ff */
[----:B------:R-:W-:Y:S02]  /*24a0*/  UPRMT UR44, UR6, 0x40, UR7 ;  /* 0x00000040062c7896 */ /* 0x000fe40008000007 */
[----:B------:R-:W-:Y:S02]  /*24b0*/  UIADD3.X UR51, UPT, UPT, URZ, UR33, URZ, UP1, !UPT ;  /* 0x00000021ff337290 */ /* 0x000fe40008ffe4ff */
[----:B------:R-:W-:Y:S02]  /*24c0*/  UIADD3 UR8, UPT, UPT, UR8, 0x4600, URZ ;  /* 0x0000460008087890 */ /* 0x000fe4000fffe0ff */
[----:B------:R-:W-:Y:S02]  /*24d0*/  UPRMT UR52, UR44, 0x5410, URZ ;  /* 0x000054102c347896 */ /* 0x000fe400080000ff */
[----:B------:R-:W-:Y:S02]  /*24e0*/  UIADD3 UR48, UP0, UPT, UR32, 0x180, URZ ;  /* 0x0000018020307890 */ /* 0x000fe4000ff1e0ff */
[----:B------:R-:W-:Y:S02]  /*24f0*/  ULOP3.LUT UR27, UR22, UR10, URZ, 0xfc, !UPT ;  /* 0x0000000a161b7292 */ /* 0x000fe4000f8efcff */
[----:B------:R-:W-:Y:S02]  /*2500*/  UIADD3.X UR49, UPT, UPT, URZ, UR33, URZ, UP0, !UPT ;  /* 0x00000021ff317290 */ /* 0x000fe400087fe4ff */
[----:B------:R-:W-:Y:S01]  /*2510*/  UIADD3 UR41, UPT, UPT, UR21, 0x1, URZ ;  /* 0x0000000115297890 */ /* 0x000fe2000fffe0ff */
[----:B------:R1:W-:Y:S01]  /*2520*/  UTMALDG.4D.IM2COL [UR8], [UR50], UR52 ;  /* 0x00000008320073b4 */ /* 0x0003e20008058034 */
[----:B------:R-:W-:Y:S02]  /*2530*/  @UP2 UIADD3 UR41, UPT, UPT, UR21, URZ, URZ ;  /* 0x000000ff15292290 */ /* 0x000fe4000fffe0ff */
[----:B------:R-:W-:Y:S02]  /*2540*/  UIADD3 UR53, UPT, UPT, UR35, 0x1, URZ ;  /* 0x0000000123357890 */ /* 0x000fe4000fffe0ff */
[----:B------:R-:W-:Y:S02]  /*2550*/  UISETP.NE.AND UP0, UPT, UR41, UR19, UPT ;  /* 0x000000132900728c */ /* 0x000fe4000bf05270 */
[----:B------:R-:W-:Y:S01]  /*2560*/  UIADD3 UR44, UPT, UPT, UR43, -0x1, URZ ;  /* 0xffffffff2b2c7890 */ /* 0x000fe2000fffe0ff */
[----:B------:R-:W-:Y:S01]  /*2570*/  UMOV UR17, 0x30000 ;  /* 0x0003000000117882 */ /* 0x000fe20000000000 */
[----:B------:R-:W-:Y:S01]  /*2580*/  UMOV UR46, 0x0 ;  /* 0x00000000002e7882 */ /* 0x000fe20000000000 */
[----:B------:R-:W-:Y:S01]  /*2590*/  UMOV UR47, 0x10000000 ;  /* 0x10000000002f7882 */ /* 0x000fe20000000000 */
[----:B------:R-:W-:Y:S01]  /*25a0*/  UMOV UR26, UR18 ;  /* 0x00000012001a7c82 */ /* 0x000fe20008000000 */
[----:B------:R-:W-:Y:S01]  /*25b0*/  UMOV UR28, UR20 ;  /* 0x00000014001c7c82 */ /* 0x000fe20008000000 */
[----:B------:R-:W-:Y:S03]  /*25c0*/  USEL UR20, UR42, URZ, UP2 ;  /* 0x000000ff2a147287 */ /* 0x000fe60009000000 */
[----:B------:R-:W-:Y:S01]  /*25d0*/  @UP0 UIADD3 UR53, UPT, UPT, UR35, URZ, URZ ;  /* 0x000000ff23350290 */ /* 0x000fe2000fffe0ff */
[----:B------:R-:W-:Y:S01]  /*25e0*/  UMOV UR29, UR21 ;  /* 0x00000015001d7c82 */ /* 0x000fe20008000000 */
[----:B------:R-:W-:Y:S01]  /*25f0*/  USEL UR21, UR41, URZ, UP0 ;  /* 0x000000ff29157287 */ /* 0x000fe20008000000 */
[----:B------:R-:W-:Y:S01]  /*2600*/  UMOV UR25, UR9 ;  /* 0x0000000900197c82 */ /* 0x000fe20008000000 */
[----:B------:R-:W-:Y:S01]  /*2610*/  UISETP.GT.U32.AND UP0, UPT, UR43, 0x1, UPT ;  /* 0x000000012b00788c */ /* 0x000fe2000bf04070 */
[----:B------:R1:W-:Y:S02]  /*2620*/  UTMALDG.4D.MULTICAST [UR24], [UR48], UR17, desc[UR46] ;  /* 0x00002e18300073b4 */ /* 0x0003e40008019811 */
[----:B------:R-:W-:Y:S01]  /*2630*/  UMOV UR35, UR53 ;  /* 0x0000003500237c82 */ /* 0x000fe20008000000 */
[----:B------:R-:W-:Y:S01]  /*2640*/  UMOV UR43, UR44 ;  /* 0x0000002c002b7c82 */ /* 0x000fe20008000000 */
[----:B------:R-:W-:Y:S04]  /*2650*/  UMOV UR44, UR37 ;  /* 0x00000025002c7c82 */ /* 0x000fe80008000000 */
[----:B-1----:R-:W-:Y:S05]  /*2660*/  BRA.U UP0, `(.L_x_36) ;  /* 0xfffffffd00107547 */ /* 0x002fea000b83ffff */
.L_x_30:
[----:B--2---:R-:W-:Y:S01]  /*2670*/  SHF.L.U32 R3, R13, 0x1f, RZ ;  /* 0x0000001f0d037819 */ /* 0x004fe200000006ff */
[----:B------:R-:W-:-:S03]  /*2680*/  NOP ;  /* 0x0000000000007918 */ /* 0x000fc60000000000 */
[----:B------:R-:W2:Y:S02]  /*2690*/  SYNCS.PHASECHK.TRANS64.TRYWAIT P0, [UR45+0x250], R3 ;  /* 0x00025003ff0075a7 */ /* 0x000ea4000800112d */
[----:B--2---:R-:W-:Y:S05]  /*26a0*/  @!P0 BRA `(.L_x_37) ;  /* 0x0000006000a48947 */ /* 0x004fea0003800000 */
.L_x_139:
[----:B------:R-:W2:Y:S01]  /*26b0*/  LDS.128 R4, [UR45+0x290] ;  /* 0x0002902dff047984 */ /* 0x000ea20008000c00 */
[----:B------:R-:W-:Y:S01]  /*26c0*/  UIADD3 UR4, UPT, UPT, UR45, 0x258, URZ ;  /* 0x000002582d047890 */ /* 0x000fe2000fffe0ff */
[----:B------:R-:W-:Y:S01]  /*26d0*/  ISETP.GE.AND P0, PT, R40, 0x1, PT ;  /* 0x000000012800780c */ /* 0x000fe20003f06270 */
[----:B------:R-:W-:Y:S01]  /*26e0*/  @!PT LDS RZ, [RZ] ;  /* 0x00000000fffff984 */ /* 0x000fe20000000800 */
[----:B------:R-:W-:Y:S01]  /*26f0*/  @!PT LDS RZ, [RZ] ;  /* 0x00000000fffff984 */ /* 0x000fe20000000800 */
[----:B------:R-:W-:Y:S01]  /*2700*/  @!PT LDS RZ, [RZ] ;  /* 0x00000000fffff984 */ /* 0x000fe20000000800 */
[----:B------:R-:W-:Y:S01]  /*2710*/  @!PT LDS RZ, [RZ] ;  /* 0x00000000fffff984 */ /* 0x000fe20000000800 */
[----:B------:R1:W-:Y:S06]  /*2720*/  MEMBAR.ALL.CTA ;  /* 0x0000000000007992 */ /* 0x0003ec0000008000 */
[----:B-1----:R-:W1:Y:S01]  /*2730*/  FENCE.VIEW.ASYNC.S ;  /* 0x00000000000073c6 */ /* 0x002e620000000000 */
[----:B------:R-:W-:-:S09]  /*2740*/  UPRMT UR4, URZ, 0x654, UR4 ;  /* 0x00000654ff047896 */ /* 0x000fd20008000004 */
[----:B-1----:R-:W-:Y:S01]  /*2750*/  SYNCS.ARRIVE.TRANS64.RED.A1T0 RZ, [UR4], RZ ;  /* 0x000000ffffff79a7 */ /* 0x002fe20008100404 */
[----:B--2---:R-:W-:-:S13]  /*2760*/  LOP3.LUT P3, RZ, R6, 0x1, RZ, 0xc0, !PT ;  /* 0x0000000106ff7812 */ /* 0x004fda000786c0ff */
[----:B------:R-:W-:Y:S02]  /*2770*/  @P3 MOV R12, R4 ;  /* 0x00000004000c3202 */ /* 0x000fe40000000f00 */
[----:B------:R-:W-:Y:S01]  /*2780*/  @P3 LOP3.LUT R11, R5, 0xffff, RZ, 0xc0, !PT ;  /* 0x0000ffff050b3812 */ /* 0x000fe200078ec0ff */
[----:B------:R-:W-:Y:S06]  /*2790*/  @!P0 BRA `(.L_x_38) ;  /* 0x0000000000b88947 */ /* 0x000fec0003800000 */
[----:B------:R-:W1:Y:S01]  /*27a0*/  LDC.64 R4, c[0x0][0xb18] ;  /* 0x0002c600ff047b82 */ /* 0x000e620000000a00 */
[----:B----4-:R-:W-:-:S07]  /*27b0*/  ISETP.NE.AND P2, PT, R40, 0x1, PT ;  /* 0x000000012800780c */ /* 0x010fce0003f45270 */
[----:B------:R-:W2:Y:S08]  /*27c0*/  LDC.64 R6, c[0x0][0xb10] ;  /* 0x0002c400ff067b82 */ /* 0x000eb00000000a00 */
[----:B------:R-:W4:Y:S08]  /*27d0*/  LDC R8, c[0x0][0xb20] ;  /* 0x0002c800ff087b82 */ /* 0x000f300000000800 */
[----:B------:R-:W3:Y:S01]  /*27e0*/  LDC R9, c[0x0][0xb0c] ;  /* 0x0002c300ff097b82 */ /* 0x000ee20000000800 */
[----:B-1----:R-:W-:Y:S01]  /*27f0*/  IMAD.HI.U32 R16, R0, R5, RZ ;  /* 0x0000000500107227 */ /* 0x002fe200078e00ff */
[----:B------:R-:W-:-:S03]  /*2800*/  ISETP.NE.AND P0, PT, R4, 0x1, PT ;  /* 0x000000010400780c */ /* 0x000fc60003f05270 */
[----:B------:R-:W-:-:S03]  /*2810*/  IMAD.HI.U32 R5, R11, R5, RZ ;  /* 0x000000050b057227 */ /* 0x000fc600078e00ff */
[----:B------:R-:W1:Y:S01]  /*2820*/  LDC.64 R2, c[0x0][0xb28] ;  /* 0x0002ca00ff027b82 */ /* 0x000e620000000a00 */
[----:B--2---:R-:W-:-:S04]  /*2830*/  IMAD.HI.U32 R17, R10, R6, RZ ;  /* 0x000000060a117227 */ /* 0x004fc800078e00ff */
[----:B------:R-:W-:Y:S01]  /*2840*/  IMAD.HI.U32 R18, R12, R6, RZ ;  /* 0x000000060c127227 */ /* 0x000fe200078e00ff */
[-C--:B------:R-:W-:Y:S02]  /*2850*/  SHF.R.U32.HI R17, RZ, R7.reuse, R17 ;  /* 0x00000007ff117219 */ /* 0x080fe40000011611 */
[-C--:B----4-:R-:W-:Y:S02]  /*2860*/  SHF.R.U32.HI R16, RZ, R8.reuse, R16 ;  /* 0x00000008ff107219 */ /* 0x090fe40000011610 */
[----:B------:R-:W-:Y:S02]  /*2870*/  SHF.R.U32.HI R5, RZ, R8, R5 ;  /* 0x00000008ff057219 */ /* 0x000fe40000011605 */
[----:B------:R-:W-:Y:S02]  /*2880*/  SEL R16, R0, R16, !P0 ;  /* 0x0000001000107207 */ /* 0x000fe40004000000 */
[----:B------:R-:W-:Y:S02]  /*2890*/  SHF.R.U32.HI R18, RZ, R7, R18 ;  /* 0x00000007ff127219 */ /* 0x000fe40000011612 */
[----:B---3--:R-:W-:-:S02]  /*28a0*/  ISETP.NE.AND P1, PT, R9, 0x1, PT ;  /* 0x000000010900780c */ /* 0x008fc40003f25270 */
[----:B------:R-:W-:Y:S02]  /*28b0*/  SEL R5, R11, R5, !P0 ;  /* 0x000000050b057207 */ /* 0x000fe40004000000 */
[----:B------:R-:W-:Y:S02]  /*28c0*/  SEL R17, R10, R17, !P1 ;  /* 0x000000110a117207 */ /* 0x000fe40004800000 */
[----:B------:R-:W-:Y:S01]  /*28d0*/  SEL R18, R12, R18, !P1 ;  /* 0x000000120c127207 */ /* 0x000fe20004800000 */
[----:B-1----:R-:W-:-:S04]  /*28e0*/  IMAD.HI.U32 R14, R16, R2, RZ ;  /* 0x00000002100e7227 */ /* 0x002fc800078e00ff */
        /* <DEDUP_REMOVED lines=10> */
[----:B------:R-:W-:-:S04]  /*2990*/  @!P0 IMAD.HI.U32 R7, R18, R2, RZ ;  /* 0x0000000212078227 */ /* 0x000fc800078e00ff */
[----:B------:R-:W-:Y:S01]  /*29a0*/  IMAD.MOV R2, RZ, RZ, -R6 ;  /* 0x000000ffff027224 */ /* 0x000fe200078e0a06 */
[----:B------:R-:W-:Y:S02]  /*29b0*/  @!P0 SHF.R.U32.HI R3, RZ, R3, R7 ;  /* 0x00000003ff038219 */ /* 0x000fe40000011607 */
[----:B------:R-:W-:Y:S01]  /*29c0*/  IADD3 R7, PT, PT, -R5, RZ, RZ ;  /* 0x000000ff05077210 */ /* 0x000fe20007ffe1ff */
[----:B------:R-:W-:Y:S01]  /*29d0*/  IMAD R2, R40, R2, R5 ;  /* 0x0000000228027224 */ /* 0x000fe200078e0205 */
        /* <DEDUP_REMOVED lines=10> */
.L_x_38:
[----:B------:R-:W1:Y:S02]  /*2a80*/  LDCU UR4, c[0x0][0xb30] ;  /* 0x00016600ff0477ac */ /* 0x000e640008000800 */
[----:B-1----:R-:W-:-:S09]  /*2a90*/  UISETP.NE.AND UP0, UPT, UR4, 0x1, UPT ;  /* 0x000000010400788c */ /* 0x002fd2000bf05270 */
[----:B------:R-:W-:Y:S05]  /*2aa0*/  BRA.U UP0, `(.L_x_39) ;  /* 0x0000000100407547 */ /* 0x000fea000b800000 */
[----:B------:R-:W1:Y:S08]  /*2ab0*/  LDC.64 R4, c[0x0][0xb10] ;  /* 0x0002c400ff047b82 */ /* 0x000e700000000a00 */
[----:B------:R-:W2:Y:S08]  /*2ac0*/  LDC.64 R2, c[0x0][0xb18] ;  /* 0x0002c600ff027b82 */ /* 0x000eb00000000a00 */
[----:B------:R-:W3:Y:S08]  /*2ad0*/  LDC R6, c[0x0][0xb20] ;  /* 0x0002c800ff067b82 */ /* 0x000ef00000000800 */
[----:B------:R-:W4:Y:S01]  /*2ae0*/  LDC R7, c[0x0][0xb0c] ;  /* 0x0002c300ff077b82 */ /* 0x000f220000000800 */
[----:B-1----:R-:W-:-:S05]  /*2af0*/  IMAD.HI.U32 R4, R12, R4, RZ ;  /* 0x000000040c047227 */ /* 0x002fca00078e00ff */
[----:B------:R-:W-:Y:S01]  /*2b00*/  SHF.R.U32.HI R4, RZ, R5, R4 ;  /* 0x00000005ff047219 */ /* 0x000fe20000011604 */
[----:B--2---:R-:W-:Y:S01]  /*2b10*/  IMAD.HI.U32 R3, R11, R3, RZ ;  /* 0x000000030b037227 */ /* 0x004fe200078e00ff */
[----:B------:R-:W-:-:S04]  /*2b20*/  ISETP.NE.AND P0, PT, R2, 0x1, PT ;  /* 0x000000010200780c */ /* 0x000fc80003f05270 */
[----:B---3--:R-:W-:-:S04]  /*2b30*/  SHF.R.U32.HI R3, RZ, R6, R3 ;  /* 0x00000006ff037219 */ /* 0x008fc80000011603 */
[----:B------:R-:W-:Y:S02]  /*2b40*/  SEL R3, R11, R3, !P0 ;  /* 0x000000030b037207 */ /* 0x000fe40004000000 */
[----:B----4-:R-:W-:-:S04]  /*2b50*/  ISETP.NE.AND P1, PT, R7, 0x1, PT ;  /* 0x000000010700780c */ /* 0x010fc80003f25270 */
[----:B------:R-:W-:-:S05]  /*2b60*/  SEL R4, R12, R4, !P1 ;  /* 0x000000040c047207 */ /* 0x000fca0004800000 */
[----:B------:R-:W-:Y:S02]  /*2b70*/  IMAD.IADD R5, R3, 0x1, -R4 ;  /* 0x0000000103057824 */ /* 0x000fe400078e0a04 */
[----:B------:R-:W-:Y:S02]  /*2b80*/  IMAD.IADD R3, R4, 0x1, -R3 ;  /* 0x0000000104037824 */ /* 0x000fe400078e0a03 */
[----:B------:R-:W-:Y:S02]  /*2b90*/  IMAD R12, R5, R7, R12 ;  /* 0x00000007050c7224 */ /* 0x000fe400078e020c */
[----:B------:R-:W-:-:S07]  /*2ba0*/  IMAD R11, R3, R2, R11 ;  /* 0x00000002030b7224 */ /* 0x000fce00078e020b */
.L_x_39:
[----:B------:R-:W-:Y:S01]  /*2bb0*/  UMOV UR29, UR36 ;  /* 0x00000024001d7c82 */ /* 0x000fe20008000000 */
[----:B------:R-:W-:Y:S01]  /*2bc0*/  PLOP3.LUT P0, PT, PT, PT, PT, 0x80, 0x8 ;  /* 0x000000000008781c */ /* 0x000fe20003f0f070 */
[----:B------:R-:W-:Y:S01]  /*2bd0*/  IMAD.IADD R17, R12, 0x1, R101 ;  /* 0x000000010c117824 */ /* 0x000fe200078e0265 */
[----:B------:R-:W-:Y:S01]  /*2be0*/  LOP3.LUT R13, R13, 0x1, RZ, 0x3c, !PT ;  /* 0x000000010d0d7812 */ /* 0x000fe200078e3cff */
[----:B------:R-:W-:Y:S01]  /*2bf0*/  IMAD.IADD R14, R11, 0x1, R100 ;  /* 0x000000010b0e7824 */ /* 0x000fe200078e0264 */
[----:B------:R-:W-:Y:S09]  /*2c00*/  @P3 BRA `(.L_x_40) ;  /* 0xffffffec00603947 */ /* 0x000ff2000383ffff */
[----:B------:R-:W-:Y:S01]  /*2c10*/  UIADD3 UR45, UPT, UPT, UR45, 0x110, URZ ;  /* 0x000001102d2d7890 */ /* 0x000fe2000fffe0ff */
[----:B------:R-:W-:-:S03]  /*2c20*/  SHF.L.U32 R2, R15, 0x1f, RZ ;  /* 0x0000001f0f027819 */ /* 0x000fc600000006ff */
[----:B------:R-:W-:-:S09]  /*2c30*/  ULEA UR4, UR37, UR45, 0x3 ;  /* 0x0000002d25047291 */ /* 0x000fd2000f8e18ff */
[----:B------:R-:W1:Y:S02]  /*2c40*/  SYNCS.PHASECHK.TRANS64.TRYWAIT P0, [UR4], R2 ;  /* 0x00000002ff0075a7 */ /* 0x000e640008001104 */
[----:B-1----:R-:W-:Y:S05]  /*2c50*/  @!P0 BRA `(.L_x_41) ;  /* 0x0000005c00508947 */ /* 0x002fea0003800000 */
.L_x_141:
[----:B------:R-:W-:-:S04]  /*2c60*/  UIADD3 UR5, UPT, UPT, UR37, 0x1, URZ ;  /* 0x0000000125057890 */ /* 0x000fc8000fffe0ff */
[----:B------:R-:W-:-:S04]  /*2c70*/  UISETP.NE.AND UP0, UPT, UR5, 0x22, UPT ;  /* 0x000000220500788c */ /* 0x000fc8000bf05270 */
[----:B------:R-:W-:Y:S02]  /*2c80*/  USEL UR6, URZ, 0x1, UP0 ;  /* 0x00000001ff067887 */ /* 0x000fe40008000000 */
[----:B------:R-:W-:-:S04]  /*2c90*/  USEL UR5, UR5, URZ, UP0 ;  /* 0x000000ff05057287 */ /* 0x000fc80008000000 */
[----:B------:R-:W-:Y:S01]  /*2ca0*/  ULEA UR4, UR5, UR45, 0x3 ;  /* 0x0000002d05047291 */ /* 0x000fe2000f8e18ff */
[----:B-1----:R-:W-:-:S04]  /*2cb0*/  LOP3.LUT R2, R15, UR6, RZ, 0x3c, !PT ;  /* 0x000000060f027c12 */ /* 0x002fc8000f8e3cff */
[----:B------:R-:W-:-:S04]  /*2cc0*/  SHF.L.U32 R3, R2, 0x1f, RZ ;  /* 0x0000001f02037819 */ /* 0x000fc800000006ff */
[----:B------:R-:W1:Y:S02]  /*2cd0*/  SYNCS.PHASECHK.TRANS64.TRYWAIT P0, [UR4], R3 ;  /* 0x00000003ff0075a7 */ /* 0x000e640008001104 */
[----:B-1----:R-:W-:Y:S05]  /*2ce0*/  @!P0 BRA `(.L_x_42) ;  /* 0x0000005c00448947 */ /* 0x002fea0003800000 */
.L_x_143:
[----:B------:R-:W-:-:S04]  /*2cf0*/  UIADD3 UR5, UPT, UPT, UR5, 0x1, URZ ;  /* 0x0000000105057890 */ /* 0x000fc8000fffe0ff */
[----:B------:R-:W-:-:S04]  /*2d00*/  UISETP.NE.AND UP0, UPT, UR5, 0x22, UPT ;  /* 0x000000220500788c */ /* 0x000fc8000bf05270 */
[----:B------:R-:W-:Y:S02]  /*2d10*/  USEL UR6, URZ, 0x1, UP0 ;  /* 0x00000001ff067887 */ /* 0x000fe40008000000 */
[----:B------:R-:W-:-:S04]  /*2d20*/  USEL UR5, UR5, URZ, UP0 ;  /* 0x000000ff05057287 */ /* 0x000fc80008000000 */
[----:B------:R-:W-:Y:S01]  /*2d30*/  ULEA UR4, UR5, UR45, 0x3 ;  /* 0x0000002d05047291 */ /* 0x000fe2000f8e18ff */
[----:B------:R-:W-:-:S04]  /*2d40*/  LOP3.LUT R2, R2, UR6, RZ, 0x3c, !PT ;  /* 0x0000000602027c12 */ /* 0x000fc8000f8e3cff */
[----:B-1----:R-:W-:-:S04]  /*2d50*/  SHF.L.U32 R3, R2, 0x1f, RZ ;  /* 0x0000001f02037819 */ /* 0x002fc800000006ff */
[----:B------:R-:W1:Y:S02]  /*2d60*/  SYNCS.PHASECHK.TRANS64.TRYWAIT P0, [UR4], R3 ;  /* 0x00000003ff0075a7 */ /* 0x000e640008001104 */
[----:B-1----:R-:W-:Y:S05]  /*2d70*/  @!P0 BRA `(.L_x_43) ;  /* 0x0000005c00388947 */ /* 0x002fea0003800000 */
.L_x_145:
        /* <DEDUP_REMOVED lines=9> */
.L_x_147:
        /* <DEDUP_REMOVED lines=9> */
.L_x_149:
        /* <DEDUP_REMOVED lines=9> */
.L_x_151:
        /* <DEDUP_REMOVED lines=9> */
.L_x_153:
        /* <DEDUP_REMOVED lines=9> */
.L_x_155:
        /* <DEDUP_REMOVED lines=9> */
.L_x_157:
        /* <DEDUP_REMOVED lines=9> */
.L_x_159:
        /* <DEDUP_REMOVED lines=9> */
.L_x_161:
        /* <DEDUP_REMOVED lines=9> */
.L_x_163:
        /* <DEDUP_REMOVED lines=9> */
.L_x_165:
        /* <DEDUP_REMOVED lines=9> */
.L_x_167:
        /* <DEDUP_REMOVED lines=9> */
.L_x_169:
        /* <DEDUP_REMOVED lines=9> */
.L_x_171:
        /* <DEDUP_REMOVED lines=9> */
.L_x_173:
        /* <DEDUP_REMOVED lines=9> */
.L_x_175:
        /* <DEDUP_REMOVED lines=9> */
.L_x_177:
        /* <DEDUP_REMOVED lines=9> */
.L_x_179:
        /* <DEDUP_REMOVED lines=9> */
.L_x_181:
        /* <DEDUP_REMOVED lines=9> */
.L_x_183:
        /* <DEDUP_REMOVED lines=9> */
.L_x_185:
        /* <DEDUP_REMOVED lines=9> */
.L_x_187:
        /* <DEDUP_REMOVED lines=9> */
.L_x_189:
        /* <DEDUP_REMOVED lines=9> */
.L_x_191:
        /* <DEDUP_REMOVED lines=9> */
.L_x_193:
        /* <DEDUP_REMOVED lines=9> */
.L_x_195:
        /* <DEDUP_REMOVED lines=9> */
.L_x_197:
        /* <DEDUP_REMOVED lines=9> */
.L_x_199:
        /* <DEDUP_REMOVED lines=9> */
.L_x_201:
        /* <DEDUP_REMOVED lines=9> */
.L_x_203:
        /* <DEDUP_REMOVED lines=9> */
.L_x_205:
[----:B------:R-:W-:-:S04]  /*3e60*/  UIADD3 UR5, UPT, UPT, UR5, 0x1, URZ ;  /* 0x0000000105057890 */ /* 0x000fc8000fffe0ff */
[----:B------:R-:W-:-:S04]  /*3e70*/  UISETP.NE.AND UP0, UPT, UR5, 0x22, UPT ;  /* 0x000000220500788c */ /* 0x000fc8000bf05270 */
[----:B------:R-:W-:Y:S02]  /*3e80*/  USEL UR4, URZ, 0x1, UP0 ;  /* 0x00000001ff047887 */ /* 0x000fe40008000000 */
[----:B------:R-:W-:-:S04]  /*3e90*/  USEL UR5, UR5, URZ, UP0 ;  /* 0x000000ff05057287 */ /* 0x000fc80008000000 */
[----:B------:R-:W-:Y:S01]  /*3ea0*/  ULEA UR5, UR5, UR45, 0x3 ;  /* 0x0000002d05057291 */ /* 0x000fe2000f8e18ff */
[----:B------:R-:W-:-:S04]  /*3eb0*/  LOP3.LUT R2, R2, UR4, RZ, 0x3c, !PT ;  /* 0x0000000402027c12 */ /* 0x000fc8000f8e3cff */
[----:B------:R-:W-:Y:S01]  /*3ec0*/  SHF.L.U32 R2, R2, 0x1f, RZ ;  /* 0x0000001f02027819 */ /* 0x000fe200000006ff */
[----:B-1----:R-:W-:-:S07]  /*3ed0*/  IMAD.U32 R0, RZ, RZ, UR5 ;  /* 0x00000005ff007e24 */ /* 0x002fce000f8e00ff */
.L_x_74:
[----:B-1----:R1:W2:Y:S02]  /*3ee0*/  SYNCS.PHASECHK.TRANS64.TRYWAIT P0, [R0+URZ], R2 ;  /* 0x00000002000075a7 */ /* 0x0022a400080011ff */
[----:B--2---:R-:W-:Y:S05]  /*3ef0*/  @!P0 NANOSLEEP.SYNCS 0x989680 ;  /* 0x009896800000895d */ /* 0x004fea0003900000 */
[----:B------:R-:W2:Y:S02]  /*3f00*/  @!P0 SYNCS.PHASECHK.TRANS64 P0, [R0+URZ], R2 ;  /* 0x00000002000085a7 */ /* 0x000ea400080010ff */
[----:B--2---:R-:W-:Y:S05]  /*3f10*/  @P0 EXIT ;  /* 0x000000000000094d */ /* 0x004fea0003800000 */
[----:B------:R-:W-:Y:S05]  /*3f20*/  BRA `(.L_x_74) ;  /* 0xfffffffc00ec7947 */ /* 0x000fea000383ffff */
.L_x_22:
[----:B------:R-:W-:-:S04]  /*3f30*/  UISETP.NE.AND UP1, UPT, UR45, URZ, UPT ;  /* 0x000000ff2d00728c */ /* 0x000fc8000bf25270 */
[----:B------:R-:W-:-:S09]  /*3f40*/  UISETP.NE.OR UP1, UPT, UR4, 0x1, UP1 ;  /* 0x000000010400788c */ /* 0x000fd20008f25670 */
[----:B------:R-:W-:Y:S05]  /*3f50*/  BRA.U UP1, `(.L_x_75) ;  /* 0x0000000101b07547 */ /* 0x000fea000b800000 */
[----:B------:R-:W-:Y:S01]  /*3f60*/  UMOV UR4, 0x400 ;  /* 0x0000040000047882 */ /* 0x000fe20000000000 */
[----:B------:R-:W-:Y:S01]  /*3f70*/  HFMA2 R2, -RZ, RZ, 0, 5.9604644775390625e-08 ;  /* 0x00000001ff027431 */ /* 0x000fe200000001ff */
[----:B------:R-:W-:Y:S01]  /*3f80*/  ULEA UR45, UR45, UR4, 0x18 ;  /* 0x000000042d2d7291 */ /* 0x000fe2000f8ec0ff */
[----:B------:R-:W-:Y:S01]  /*3f90*/  ISETP.GE.U32.AND P0, PT, R8, 0x2, PT ;  /* 0x000000020800780c */ /* 0x000fe20003f06070 */
[----:B------:R-:W-:Y:S02]  /*3fa0*/  IMAD.MOV.U32 R3, RZ, RZ, RZ ;  /* 0x000000ffff037224 */ /* 0x000fe400078e00ff */
[----:B------:R-:W-:Y:S02]  /*3fb0*/  UIADD3 UR6, UPT, UPT, UR45, 0x258, URZ ;  /* 0x000002582d067890 */ /* 0x000fe4000fffe0ff */
[----:B------:R-:W-:Y:S02]  /*3fc0*/  UIADD3 UR7, UPT, UPT, UR45, 0x250, URZ ;  /* 0x000002502d077890 */ /* 0x000fe4000fffe0ff */
[----:B------:R-:W-:-:S12]  /*3fd0*/  UPRMT UR6, URZ, 0x654, UR6 ;  /* 0x00000654ff067896 */ /* 0x000fd80008000006 */
.L_x_78:
[----:B------:R-:W-:Y:S01]  /*3fe0*/  SHF.L.U32 R6, R2, 0x1f, RZ ;  /* 0x0000001f02067819 */ /* 0x000fe200000006ff */
[----:B------:R-:W-:Y:S02]  /*3ff0*/  IMAD.U32 R4, RZ, RZ, UR7 ;  /* 0x00000007ff047e24 */ /* 0x000fe4000f8e00ff */
[----:B------:R-:W-:Y:S01]  /*4000*/  @!P0 IMAD.MOV.U32 R5, RZ, RZ, 0x10 ;  /* 0x00000010ff058424 */ /* 0x000fe200078e00ff */
[----:B------:R-:W2:Y:S02]  /*4010*/  SYNCS.PHASECHK.TRANS64.TRYWAIT P1, [UR45+0x258], R6 ;  /* 0x00025806ff0075a7 */ /* 0x000ea4000802112d */
[----:B------:R-:W-:-:S04]  /*4020*/  PRMT R4, R8, 0x654, R4 ;  /* 0x0000065408047816 */ /* 0x000fc80000000004 */
[----:B------:R-:W-:Y:S01]  /*4030*/  SEL R0, R4, R0, !P0 ;  /* 0x0000000004007207 */ /* 0x000fe20004000000 */
[----:B--2---:R-:W-:Y:S06]  /*4040*/  @!P1 BRA `(.L_x_76) ;  /* 0x00000054006c9947 */ /* 0x004fec0003800000 */
.L_x_207:
[----:B------:R-:W-:Y:S01]  /*4050*/  UIADD3 UR4, UPT, UPT, UR45, 0x290, URZ ;  /* 0x000002902d047890 */ /* 0x000fe2000fffe0ff */
[----:B------:R3:W-:Y:S01]  /*4060*/  @!P0 SYNCS.ARRIVE.TRANS64.RED RZ, [R0+URZ], R5 ;  /* 0x0000000500ff89a7 */ /* 0x0007e200080004ff */
[----:B------:R-:W-:Y:S01]  /*4070*/  UIADD3 UR5, UPT, UPT, UR45, 0x250, URZ ;  /* 0x000002502d057890 */ /* 0x000fe2000fffe0ff */
[----:B------:R-:W-:-:S08]  /*4080*/  LOP3.LUT R2, R2, 0x1, RZ, 0x3c, !PT ;  /* 0x0000000102027812 */ /* 0x000fd000078e3cff */
[----:B------:R-:W-:Y:S06]  /*4090*/  UGETNEXTWORKID.BROADCAST [UR4], [UR5] ;  /* 0x00000000040073ca */ /* 0x000fec0008000100 */
[----:B---3--:R-:W-:-:S04]  /*40a0*/  SHF.L.U32 R5, R3, 0x1f, RZ ;  /* 0x0000001f03057819 */ /* 0x008fc800000006ff */
[----:B------:R-:W3:Y:S02]  /*40b0*/  SYNCS.PHASECHK.TRANS64.TRYWAIT P1, [UR45+0x250], R5 ;  /* 0x00025005ff0075a7 */ /* 0x000ee4000802112d */
[----:B---3--:R-:W-:Y:S05]  /*40c0*/  @!P1 BRA `(.L_x_77) ;  /* 0x0000005400649947 */ /* 0x008fea0003800000 */
.L_x_209:
[----:B--2---:R-:W2:Y:S01]  /*40d0*/  LDS.128 R4, [UR45+0x290] ;  /* 0x0002902dff047984 */ /* 0x004ea20008000c00 */
[----:B------:R-:W-:Y:S01]  /*40e0*/  LOP3.LUT R3, R3, 0x1, RZ, 0x3c, !PT ;  /* 0x0000000103037812 */ /* 0x000fe200078e3cff */
[----:B------:R-:W-:Y:S01]  /*40f0*/  @!PT LDS RZ, [RZ] ;  /* 0x00000000fffff984 */ /* 0x000fe20000000800 */
[----:B------:R-:W-:Y:S01]  /*4100*/  @!PT LDS RZ, [RZ] ;  /* 0x00000000fffff984 */ /* 0x000fe20000000800 */
[----:B------:R-:W-:Y:S01]  /*4110*/  @!PT LDS RZ, [RZ] ;  /* 0x00000000fffff984 */ /* 0x000fe20000000800 */
[----:B------:R-:W-:Y:S01]  /*4120*/  @!PT LDS RZ, [RZ] ;  /* 0x00000000fffff984 */ /* 0x000fe20000000800 */
[----:B------:R3:W-:Y:S06]  /*4130*/  MEMBAR.ALL.CTA ;  /* 0x0000000000007992 */ /* 0x0007ec0000008000 */
[----:B---3--:R-:W3:Y:S02]  /*4140*/  FENCE.VIEW.ASYNC.S ;  /* 0x00000000000073c6 */ /* 0x008ee40000000000 */
[----:B---3--:R-:W-:Y:S01]  /*4150*/  SYNCS.ARRIVE.TRANS64.RED.A1T0 RZ, [UR6], RZ ;  /* 0x000000ffffff79a7 */ /* 0x008fe20008100406 */
[----:B--2---:R-:W-:-:S13]  /*4160*/  LOP3.LUT P1, RZ, R6, 0x1, RZ, 0xc0, !PT ;  /* 0x0000000106ff7812 */ /* 0x004fda000782c0ff */
[----:B------:R-:W-:Y:S05]  /*4170*/  @P1 BRA `(.L_x_78) ;  /* 0xfffffffc00981947 */ /* 0x000fea000383ffff */
[----:B------:R-:W-:-:S04]  /*4180*/  SHF.L.U32 R0, R2, 0x1f, RZ ;  /* 0x0000001f02007819 */ /* 0x000fc800000006ff */
[----:B------:R-:W2:Y:S02]  /*4190*/  SYNCS.PHASECHK.TRANS64 P0, [UR45+0x258], R0 ;  /* 0x00025800ff0075a7 */ /* 0x000ea4000800102d */
[----:B-12---:R-:W-:Y:S05]  /*41a0*/  @P0 EXIT ;  /* 0x000000000000094d */ /* 0x006fea0003800000 */
[----:B------:R-:W-:-:S07]  /*41b0*/  MOV R0, UR45 ;  /* 0x0000002d00007c02 */ /* 0x000fce0008000f00 */
.L_x_79:
[----:B-1----:R-:W-:-:S04]  /*41c0*/  SHF.L.U32 R3, R2, 0x1f, RZ ;  /* 0x0000001f02037819 */ /* 0x002fc800000006ff */
[----:B------:R1:W2:Y:S03]  /*41d0*/  SYNCS.PHASECHK.TRANS64.TRYWAIT P0, [R0+URZ+0x258], R3 ;  /* 0x00025803000075a7 */ /* 0x0002a600080011ff */
[----:B--2---:R-:W-:Y:S05]  /*41e0*/  @!P0 NANOSLEEP.SYNCS 0x989680 ;  /* 0x009896800000895d */ /* 0x004fea0003900000 */
[----:B------:R-:W2:Y:S02]  /*41f0*/  @!P0 SYNCS.PHASECHK.TRANS64 P0, [R0+URZ+0x258], R3 ;  /* 0x00025803000085a7 */ /* 0x000ea400080010ff */
[----:B--2---:R-:W-:Y:S05]  /*4200*/  @P0 EXIT ;  /* 0x000000000000094d */ /* 0x004fea0003800000 */
[----:B------:R-:W-:Y:S05]  /*4210*/  BRA `(.L_x_79) ;  /* 0xfffffffc00e87947 */ /* 0x000fea000383ffff */
.L_x_75:
[----:B------:R-:W-:Y:S05]  /*4220*/  BRA.U UP4, `(.L_x_80) ;  /* 0x0000000d04207547 */ /* 0x000fea000b800000 */
[----:B------:R-:W-:Y:S01]  /*4230*/  UMOV UR4, 0x40 ;  /* 0x0000004000047882 */ /* 0x000fe20000000000 */
[----:B------:R-:W-:Y:S01]  /*4240*/  NOP ;  /* 0x0000000000007918 */ /* 0x000fe20000000000 */
[----:B------:R-:W-:Y:S01]  /*4250*/  ULEA UR4, UR45, UR4, 0x18 ;  /* 0x000000042d047291 */ /* 0x000fe2000f8ec0ff */
[----:B------:R-:W-:Y:S02]  /*4260*/  UMOV UR5, 0x400 ;  /* 0x0000040000057882 */ /* 0x000fe40000000000 */
[----:B------:R-:W-:-:S06]  /*4270*/  ULEA UR45, UR45, UR5, 0x18 ;  /* 0x000000052d2d7291 */ /* 0x000fcc000f8ec0ff */
[----:B------:R-:W2:Y:S02]  /*4280*/  LDS.U8 R2, [UR4+0x1c] ;  /* 0x00001c04ff027984 */ /* 0x000ea40008000000 */
[----:B--2---:R-:W-:-:S13]  /*4290*/  ISETP.NE.AND P0, PT, R2, RZ, PT ;  /* 0x000000ff0200720c */ /* 0x004fda0003f05270 */
[----:B------:R-:W-:Y:S05]  /*42a0*/  @P0 BRA `(.L_x_81) ;  /* 0x0000000000580947 */ /* 0x000fea0003800000 */
[----:B------:R-:W-:-:S13]  /*42b0*/  ELECT P0, URZ, PT ;  /* 0x0000000000ff782f */ /* 0x000fda0003800000 */
[----:B------:R-:W-:Y:S05]  /*42c0*/  @!P0 BRA `(.L_x_82) ;  /* 0x0000000000608947 */ /* 0x000fea0003800000 */
[----:B------:R-:W-:Y:S01]  /*42d0*/  UMOV UR5, 0x10 ;  /* 0x0000001000057882 */ /* 0x000fe20000000000 */
[----:B------:R-:W-:Y:S01]  /*42e0*/  HFMA2 R2, -RZ, RZ, 0, 5.9604644775390625e-08 ;  /* 0x00000001ff027431 */ /* 0x000fe200000001ff */
[----:B------:R-:W-:-:S03]  /*42f0*/  MOV R3, 0xffff ;  /* 0x0000ffff00037802 */ /* 0x000fc60000000f00 */
[----:B------:R-:W-:Y:S04]  /*4300*/  DEPBAR.LE SB2, 0x36 ;  /* 0x0000ad800000791a */ /* 0x000fe80000000000 */
[----:B------:R-:W2:Y:S02]  /*4310*/  UTCATOMSWS.FIND_AND_SET.ALIGN UP0, UR5, UR5 ;  /* 0x00000005000575e3 */ /* 0x000ea40008000800 */
[----:B--2---:R-:W-:Y:S01]  /*4320*/  MOV R4, UR5 ;  /* 0x0000000500047c02 */ /* 0x004fe20008000f00 */
[----:B------:R-:W-:Y:S06]  /*4330*/  BRA.U UP0, `(.L_x_83) ;  /* 0x0000000100187547 */ /* 0x000fec000b800000 */
.L_x_84:
[----:B------:R-:W-:Y:S05]  /*4340*/  NANOSLEEP 0x64 ;  /* 0x000000640000795d */ /* 0x000fea0003800000 */
[----:B------:R-:W-:-:S05]  /*4350*/  UMOV UR5, 0x10 ;  /* 0x0000001000057882 */ /* 0x000fca0000000000 */
[----:B------:R-:W-:Y:S04]  /*4360*/  DEPBAR.LE SB2, 0x36 ;  /* 0x0000ad800000791a */ /* 0x000fe80000000000 */
[----:B------:R-:W2:Y:S02]  /*4370*/  UTCATOMSWS.FIND_AND_SET.ALIGN UP0, UR5, UR5 ;  /* 0x00000005000575e3 */ /* 0x000ea40008000800 */
[----:B--2---:R-:W-:Y:S01]  /*4380*/  MOV R4, UR5 ;  /* 0x0000000500047c02 */ /* 0x004fe20008000f00 */
[----:B------:R-:W-:Y:S05]  /*4390*/  BRA.U !UP0, `(.L_x_84) ;  /* 0xfffffffd08e87547 */ /* 0x000fea000b83ffff */
.L_x_83:
[-C--:B------:R-:W-:Y:S02]  /*43a0*/  SHF.L.U32 R3, R3, R4.reuse, RZ ;  /* 0x0000000403037219 */ /* 0x080fe400000006ff */
[----:B------:R-:W-:Y:S01]  /*43b0*/  SHF.L.U32 R2, R2, R4, RZ ;  /* 0x0000000402027219 */ /* 0x000fe200000006ff */
[----:B------:R-:W-:Y:S02]  /*43c0*/  IMAD.SHL.U32 R4, R4, 0x20, RZ ;  /* 0x0000002004047824 */ /* 0x000fe400078e00ff */
[----:B------:R2:W-:Y:S04]  /*43d0*/  ATOMS.OR RZ, [UR4+0x14], R3 ;  /* 0x00001403ffff798c */ /* 0x0005e8000b000004 */
[----:B------:R2:W-:Y:S04]  /*43e0*/  ATOMS.OR RZ, [UR4+0x18], R2 ;  /* 0x00001802ffff798c */ /* 0x0005e8000b000004 */
[----:B------:R2:W-:Y:S01]  /*43f0*/  STS [UR45+0x2a0], R4 ;  /* 0x0002a004ff007988 */ /* 0x0005e2000800082d */
[----:B------:R-:W-:Y:S05]  /*4400*/  BRA `(.L_x_82) ;  /* 0x0000000000107947 */ /* 0x000fea0003800000 */
.L_x_81:
[----:B------:R-:W-:-:S05]  /*4410*/  MOV R2, 0xffffffff ;  /* 0xffffffff00027802 */ /* 0x000fca0000000f00 */
[----:B------:R2:W-:Y:S02]  /*4420*/  STS [UR45+0x2a0], R2 ;  /* 0x0002a002ff007988 */ /* 0x0005e4000800082d */
[----:B--2---:R-:W-:Y:S02]  /*4430*/  MOV R2, 0x4450 ;  /* 0x0000445000027802 */ /* 0x004fe40000000f00 */
[----:B-1---5:R-:W-:Y:S05]  /*4440*/  CALL.REL.NOINC `($__internal_1_$__cuda_sm10x_tcgen05_guardrail_trap_phase_invalid_during_alloc) ;  /* 0x0000005400ec7944 */ /* 0x022fea0003c00000 */
.L_x_82:
[----:B------:R-:W-:Y:S05]  /*4450*/  WARPSYNC.ALL ;  /* 0x0000000000007948 */ /* 0x000fea0003800000 */
[----:B------:R-:W3:Y:S01]  /*4460*/  S2UR UR6, SR_CgaCtaId ;  /* 0x00000000000679c3 */ /* 0x000ee20000008800 */
[----:B------:R-:W-:Y:S01]  /*4470*/  UMOV UR4, 0x400 ;  /* 0x0000040000047882 */ /* 0x000fe20000000000 */
[----:B------:R-:W-:-:S06]  /*4480*/  NOP ;  /* 0x0000000000007918 */ /* 0x000fcc0000000000 */
[----:B------:R-:W-:Y:S06]  /*4490*/  BAR.ARV 0x6, 0xa0 ;  /* 0x0182800000007b1d */ /* 0x000fec0000002000 */
[----:B------:R-:W-:Y:S01]  /*44a0*/  LOP3.LUT R0, R0, 0xffff, RZ, 0xc0, !PT ;  /* 0x0000ffff00007812 */ /* 0x000fe200078ec0ff */
[----:B------:R-:W-:Y:S01]  /*44b0*/  IMAD.MOV.U32 R9, RZ, RZ, 0x1 ;  /* 0x00000001ff097424 */ /* 0x000fe200078e00ff */
[----:B------:R-:W-:Y:S01]  /*44c0*/  UMOV UR15, URZ ;  /* 0x000000ff000f7c82 */ /* 0x000fe20008000000 */
[----:B------:R-:W-:Y:S01]  /*44d0*/  IMAD.MOV.U32 R8, RZ, RZ, RZ ;  /* 0x000000ffff087224 */ /* 0x000fe200078e00ff */
[----:B------:R-:W-:Y:S01]  /*44e0*/  R2UR UR9, R0 ;  /* 0x00000000000972ca */ /* 0x000fe200000e0000 */
[----:B--2---:R-:W-:Y:S01]  /*44f0*/  IMAD.MOV.U32 R3, RZ, RZ, RZ ;  /* 0x000000ffff037224 */ /* 0x004fe200078e00ff */
[----:B------:R-:W-:Y:S01]  /*4500*/  UMOV UR14, URZ ;  /* 0x000000ff000e7c82 */ /* 0x000fe20008000000 */
[----:B------:R-:W-:Y:S01]  /*4510*/  UMOV UR18, 0x0 ;  /* 0x0000000000127882 */ /* 0x000fe20000000000 */
[----:B------:R-:W-:Y:S01]  /*4520*/  UMOV UR19, 0x4210010 ;  /* 0x0421001000137882 */ /* 0x000fe20000000000 */
[----:B---3--:R-:W-:Y:S01]  /*4530*/  ULEA UR6, UR6, UR4, 0x18 ;  /* 0x0000000406067291 */ /* 0x008fe2000f8ec0ff */
[----:B------:R-:W2:Y:S03]  /*4540*/  LDCU.64 UR4, c[0x0][0x388] ;  /* 0x00007100ff0477ac */ /* 0x000ea60008000a00 */
[----:B------:R-:W-:-:S02]  /*4550*/  UIADD3 UR10, UPT, UPT, UR6, 0x4600, URZ ;  /* 0x00004600060a7890 */ /* 0x000fc4000fffe0ff */
[----:B------:R-:W-:-:S03]  /*4560*/  UIADD3 UR17, UPT, UPT, UR6, 0x15600, URZ ;  /* 0x0001560006117890 */ /* 0x000fc6000fffe0ff */
[----:B------:R-:W3:Y:S01]  /*4570*/  LDS R2, [UR6+0x2a0] ;  /* 0x0002a006ff027984 */ /* 0x000ee20008000800 */
[----:B------:R-:W-:Y:S02]  /*4580*/  USHF.R.U32.HI UR10, URZ, 0x4, UR10 ;  /* 0x00000004ff0a7899 */ /* 0x000fe4000801160a */
[----:B------:R-:W-:Y:S02]  /*4590*/  USHF.R.U32.HI UR17, URZ, 0x4, UR17 ;  /* 0x00000004ff117899 */ /* 0x000fe40008011611 */
[----:B------:R-:W-:Y:S02]  /*45a0*/  ULOP3.LUT UR10, UR10, 0x3fff, URZ, 0xc0, !UPT ;  /* 0x00003fff0a0a7892 */ /* 0x000fe4000f8ec0ff */
[----:B------:R-:W-:Y:S02]  /*45b0*/  ULOP3.LUT UR17, UR17, 0x3fff, URZ, 0xc0, !UPT ;  /* 0x00003fff11117892 */ /* 0x000fe4000f8ec0ff */
[----:B------:R-:W-:Y:S02]  /*45c0*/  ULOP3.LUT UR10, UR10, 0x10000, URZ, 0xfc, !UPT ;  /* 0x000100000a0a7892 */ /* 0x000fe4000f8efcff */
[----:B--2---:R-:W-:Y:S01]  /*45d0*/  UIADD3 UR8, UPT, UPT, UR4, 0x1f, URZ ;  /* 0x0000001f04087890 */ /* 0x004fe2000fffe0ff */
[----:B------:R-:W2:Y:S03]  /*45e0*/  LDCU UR4, c[0x0][0x390] ;  /* 0x00007200ff0477ac */ /* 0x000ea60008000800 */
[----:B------:R-:W-:-:S04]  /*45f0*/  USHF.R.S32.HI UR7, URZ, 0x1f, UR8 ;  /* 0x0000001fff077899 */ /* 0x000fc80008011408 */
[----:B------:R-:W-:-:S04]  /*4600*/  ULEA.HI UR7, UR7, UR8, URZ, 0x5 ;  /* 0x0000000807077291 */ /* 0x000fc8000f8f28ff */
[----:B------:R-:W-:-:S04]  /*4610*/  USHF.R.S32.HI UR7, URZ, 0x5, UR7 ;  /* 0x00000005ff077899 */ /* 0x000fc80008011407 */
[----:B------:R-:W-:Y:S02]  /*4620*/  UIMAD UR7, UR7, UR5, URZ ;  /* 0x00000005070772a4 */ /* 0x000fe4000f8e02ff */
[----:B------:R-:W-:Y:S02]  /*4630*/  UIADD3 UR5, UPT, UPT, UR6, 0x258, URZ ;  /* 0x0000025806057890 */ /* 0x000fe4000fffe0ff */
[----:B--2---:R-:W-:Y:S02]  /*4640*/  UIMAD UR4, UR7, UR4, URZ ;  /* 0x00000004070472a4 */ /* 0x004fe4000f8e02ff */
[----:B------:R-:W-:Y:S02]  /*4650*/  UPRMT UR5, URZ, 0x654, UR5 ;  /* 0x00000654ff057896 */ /* 0x000fe40008000005 */
[----:B------:R-:W-:Y:S02]  /*4660*/  UIADD3 UR16, UPT, UPT, UR4, -0x1, URZ ;  /* 0xffffffff04107890 */ /* 0x000fe4000fffe0ff */
[----:B------:R-:W-:Y:S01]  /*4670*/  UISETP.GE.AND UP2, UPT, UR4, 0x1, UPT ;  /* 0x000000010400788c */ /* 0x000fe2000bf46270 */
[C---:B---3--:R-:W-:Y:S01]  /*4680*/  VIADD R5, R2.reuse, 0x80 ;  /* 0x0000008002057836 */ /* 0x048fe20000000000 */
[----:B------:R-:W-:-:S04]  /*4690*/  LOP3.LUT R4, R2, 0xffff, RZ, 0xc0, !PT ;  /* 0x0000ffff02047812 */ /* 0x000fc800078ec0ff */
[----:B------:R-:W-:-:S05]  /*46a0*/  LOP3.LUT R5, R5, 0xffff, RZ, 0xc0, !PT ;  /* 0x0000ffff05057812 */ /* 0x000fca00078ec0ff */
[----:B------:R2:W-:Y:S02]  /*46b0*/  STL.64 [R1], R4 ;  /* 0x0000000401007387 */ /* 0x0005e40000100a00 */
.L_x_91:
[----:B--2---:R-:W-:-:S04]  /*46c0*/  SHF.L.U32 R4, R8, 0x1f, RZ ;  /* 0x0000001f08047819 */ /* 0x004fc800000006ff */
[----:B------:R-:W2:Y:S02]  /*46d0*/  SYNCS.PHASECHK.TRANS64.TRYWAIT P0, [UR6+0x250], R4 ;  /* 0x00025004ff0075a7 */ /* 0x000ea40008001106 */
[----:B--23--:R-:W-:Y:S05]  /*46e0*/  @!P0 BRA `(.L_x_85) ;  /* 0x0000004c00f48947 */ /* 0x00cfea0003800000 */
.L_x_211:
[----:B--2---:R-:W2:Y:S01]  /*46f0*/  LDS.128 R4, [UR6+0x290] ;  /* 0x00029006ff047984 */ /* 0x004ea20008000c00 */
[----:B------:R-:W-:Y:S01]  /*4700*/  ULEA UR8, UR15, UR6, 0x3 ;  /* 0x000000060f087291 */ /* 0x000fe2000f8e18ff */
[----:B------:R-:W-:Y:S01]  /*4710*/  SHF.L.U32 R0, R9, 0x1f, RZ ;  /* 0x0000001f09007819 */ /* 0x000fe200000006ff */
[----:B------:R-:W-:Y:S01]  /*4720*/  @!PT LDS RZ, [RZ] ;  /* 0x00000000fffff984 */ /* 0x000fe20000000800 */
[----:B------:R-:W-:Y:S01]  /*4730*/  @!PT LDS RZ, [RZ] ;  /* 0x00000000fffff984 */ /* 0x000fe20000000800 */
[----:B------:R-:W-:Y:S01]  /*4740*/  @!PT LDS RZ, [RZ] ;  /* 0x00000000fffff984 */ /* 0x000fe20000000800 */
[----:B------:R-:W-:Y:S01]  /*4750*/  @!PT LDS RZ, [RZ] ;  /* 0x00000000fffff984 */ /* 0x000fe20000000800 */
[----:B------:R3:W-:Y:S06]  /*4760*/  MEMBAR.ALL.CTA ;  /* 0x0000000000007992 */ /* 0x0007ec0000008000 */
[----:B---3--:R-:W3:Y:S02]  /*4770*/  FENCE.VIEW.ASYNC.S ;  /* 0x00000000000073c6 */ /* 0x008ee40000000000 */
[----:B---3--:R-:W-:Y:S01]  /*4780*/  SYNCS.ARRIVE.TRANS64.RED.A1T0 RZ, [UR5], RZ ;  /* 0x000000ffffff79a7 */ /* 0x008fe20008100405 */
[----:B------:R-:W3:Y:S01]  /*4790*/  SYNCS.PHASECHK.TRANS64.TRYWAIT P0, [UR8+0x270], R0 ;  /* 0x00027000ff0075a7 */ /* 0x000ee20008001108 */
[----:B--2---:R-:W-:Y:S01]  /*47a0*/  LOP3.LUT P2, RZ, R6, 0x1, RZ, 0xc0, !PT ;  /* 0x0000000106ff7812 */ /* 0x004fe2000784c0ff */
[----:B---3--:R-:W-:-:S12]  /*47b0*/  @!P0 BRA `(.L_x_86) ;  /* 0x0000004c00d88947 */ /* 0x008fd80003800000 */
.L_x_213:
[----:B------:R-:W-:Y:S05]  /*47c0*/  BRA.U !UP2, `(.L_x_87) ;  /* 0x000000010aa87547 */ /* 0x000fea000b800000 */
[----:B--2---:R-:W-:Y:S01]  /*47d0*/  IMAD.U32 R0, RZ, RZ, UR15 ;  /* 0x0000000fff007e24 */ /* 0x004fe2000f8e00ff */
[----:B------:R-:W-:-:S04]  /*47e0*/  ULEA UR4, UR14, UR6, 0x3 ;  /* 0x000000060e047291 */ /* 0x000fc8000f8e18ff */
[----:B------:R-:W-:-:S05]  /*47f0*/  LEA R0, R0, R1, 0x2 ;  /* 0x0000000100007211 */ /* 0x000fca00078e10ff */
[----:B------:R2:W5:Y:S01]  /*4800*/  LDL R4, [R0] ;  /* 0x0000000000047983 */ /* 0x0005620000100800 */
[----:B------:R-:W-:Y:S01]  /*4810*/  UPLOP3.LUT UP3, UPT, UPT, UPT, UPT, 0x40, 0x4 ;  /* 0x000000000004789c */ /* 0x000fe20003f6e870 */
[----:B------:R-:W-:Y:S01]  /*4820*/  UMOV UR13, UR16 ;  /* 0x00000010000d7c82 */ /* 0x000fe20008000000 */
[----:B------:R-:W-:Y:S01]  /*4830*/  UMOV UR12, UR14 ;  /* 0x0000000e000c7c82 */ /* 0x000fe20008000000 */
[----:B--2---:R-:W-:-:S04]  /*4840*/  SHF.L.U32 R0, R3, 0x1f, RZ ;  /* 0x0000001f03007819 */ /* 0x004fc800000006ff */
[----:B------:R2:W3:Y:S04]  /*4850*/  SYNCS.PHASECHK.TRANS64.TRYWAIT P1, [UR4], R0 ;  /* 0x00000000ff0075a7 */ /* 0x0004e80008021104 */
.L_x_90:
[----:B------:R-:W-:Y:S01]  /*4860*/  ULEA UR7, UR12, UR6, 0x3 ;  /* 0x000000060c077291 */ /* 0x000fe2000f8e18ff */
[----:B--234-:R-:W-:Y:S11]  /*4870*/  @P1 BRA `(.L_x_88) ;  /* 0x00000000000c1947 */ /* 0x01cff60003800000 */
[----:B------:R-:W-:Y:S04]  /*4880*/  SHF.L.U32 R5, R3, 0x1f, RZ ;  /* 0x0000001f03057819 */ /* 0x000fe800000006ff */
[----:B------:R-:W3:Y:S02]  /*4890*/  SYNCS.PHASECHK.TRANS64.TRYWAIT P0, [UR7], R5 ;  /* 0x00000005ff0075a7 */ /* 0x000ee40008001107 */
[----:B---3--:R-:W-:Y:S05]  /*48a0*/  @!P0 BRA `(.L_x_89) ;  /* 0x0000004c00b48947 */ /* 0x008fea0003800000 */
.L_x_88:
[----:B------:R-:W-:Y:S01]  /*48b0*/  UISETP.NE.AND UP0, UPT, UR13, URZ, UPT ;  /* 0x000000ff0d00728c */ /* 0x000fe2000bf05270 */
[----:B------:R-:W-:Y:S01]  /*48c0*/  PLOP3.LUT P1, PT, PT, PT, PT, 0x80, 0x8 ;  /* 0x000000000008781c */ /* 0x000fe20003f2f070 */
[----:B------:R-:W-:Y:S02]  /*48d0*/  UIADD3 UR14, UPT, UPT, UR12, 0x1, URZ ;  /* 0x000000010c0e7890 */ /* 0x000fe4000fffe0ff */
[----:B------:R-:W-:Y:S02]  /*48e0*/  ULEA UR20, UR12, UR17, 0x8 ;  /* 0x000000110c147291 */ /* 0x000fe4000f8e40ff */
[----:B------:R-:W-:Y:S01]  /*48f0*/  UISETP.NE.AND UP1, UPT, UR14, 0x22, UPT ;  /* 0x000000220e00788c */ /* 0x000fe2000bf25270 */
[----:B------:R-:W-:Y:S01]  /*4900*/  PLOP3.LUT P0, PT, PT, PT, UP0, 0x80, 0x8 ;  /* 0x000000000008781c */ /* 0x000fe20003f0f008 */
[----:B------:R-:W-:Y:S02]  /*4910*/  ULEA UR22, UR12, UR10, 0x7 ;  /* 0x0000000a0c167291 */ /* 0x000fe4000f8e38ff */
[----:B------:R-:W-:Y:S02]  /*4920*/  USEL UR11, URZ, 0x1, UP1 ;  /* 0x00000001ff0b7887 */ /* 0x000fe40008800000 */
[----:B------:R-:W-:Y:S01]  /*4930*/  USEL UR14, UR14, URZ, UP1 ;  /* 0x000000ff0e0e7287 */ /* 0x000fe20008800000 */
[----:B------:R-:W-:Y:S01]  /*4940*/  UMOV UR21, 0x40004040 ;  /* 0x4000404000157882 */ /* 0x000fe20000000000 */
[----:B------:R-:W-:Y:S02]  /*4950*/  UMOV UR23, 0xc0004010 ;  /* 0xc000401000177882 */ /* 0x000fe40000000000 */
[----:B------:R-:W-:Y:S01]  /*4960*/  @UP0 ULEA UR4, UR14, UR6, 0x3 ;  /* 0x000000060e040291 */ /* 0x000fe2000f8e18ff */
[----:B------:R-:W-:Y:S01]  /*4970*/  LOP3.LUT R3, R3, UR11, RZ, 0x3c, !PT ;  /* 0x0000000b03037c12 */ /* 0x000fe2000f8e3cff */
[----:B------:R-:W-:Y:S02]  /*4980*/  UIADD3 UR11, UPT, UPT, UR7, 0x110, URZ ;  /* 0x00000110070b7890 */ /* 0x000fe4000fffe0ff */
[----:B------:R-:W-:Y:S01]  /*4990*/  UIADD3 UR7, UPT, UPT, UR13, 0x1, URZ ;  /* 0x000000010d077890 */ /* 0x000fe2000fffe0ff */
[----:B--2---:R-:W-:Y:S01]  /*49a0*/  @P0 SHF.L.U32 R0, R3, 0x1f, RZ ;  /* 0x0000001f03000819 */ /* 0x004fe200000006ff */
[----:B------:R-:W-:Y:S02]  /*49b0*/  UIADD3 UR13, UPT, UPT, UR13, -0x1, URZ ;  /* 0xffffffff0d0d7890 */ /* 0x000fe4000fffe0ff */
[----:B------:R-:W-:Y:S01]  /*49c0*/  UISETP.GT.U32.AND UP0, UPT, UR7, 0x1, UPT ;  /* 0x000000010700788c */ /* 0x000fe2000bf04070 */
[----:B------:R4:W2:Y:S01]  /*49d0*/  @P0 SYNCS.PHASECHK.TRANS64.TRYWAIT P1, [UR4], R0 ;  /* 0x00000000ff0005a7 */ /* 0x0008a20008021104 */
[----:B------:R-:W-:Y:S11]  /*49e0*/  ELECT P0, URZ, PT ;  /* 0x0000000000ff782f */ /* 0x000ff60003800000 */
[----:B------:R-:W-:Y:S02]  /*49f0*/  @!UPT UIADD3 URZ, UPT, UPT, URZ, URZ, URZ ;  /* 0x000000fffffff290 */ /* 0x000fe4000fffe0ff */
[----:B-----5:R-:W-:Y:S01]  /*4a00*/  @P0 R2UR.BROADCAST UR4, R4 ;  /* 0x00000000040402ca */ /* 0x020fe200008e0000 */
[----:B------:R-:W-:Y:S11]  /*4a10*/  UMOV UR12, UR14 ;  /* 0x0000000e000c7c82 */ /* 0x000ff60008000000 */
[----:B------:R-:W-:Y:S01]  /*4a20*/  @!UPT UIADD3 URZ, UPT, UPT, URZ, URZ, URZ ;  /* 0x000000fffffff290 */ /* 0x000fe2000fffe0ff */
[----:B------:R4:W-:Y:S01]  /*4a30*/  UTCQMMA gdesc[UR22], gdesc[UR20], tmem[UR4], tmem[UR18], idesc[UR19], UP3 ;  /* 0x00ff1214160075ea */ /* 0x0009e20009800304 */
[----:B------:R-:W-:Y:S01]  /*4a40*/  UPLOP3.LUT UP3, UPT, UPT, UPT, UPT, 0x80, 0x8 ;  /* 0x000000000008789c */ /* 0x000fe20003f6f070 */
[----:B------:R4:W-:Y:S01]  /*4a50*/  UTCBAR.MULTICAST [UR11], URZ, UR9 ;  /* 0x000000ff0b0073e9 */ /* 0x0009e20008000809 */
[----:B------:R-:W-:Y:S09]  /*4a60*/  BRA.U UP0, `(.L_x_90) ;  /* 0xfffffffd007c7547 */ /* 0x000ff2000b83ffff */
.L_x_87:
[----:B------:R-:W-:Y:S01]  /*4a70*/  UIADD3 UR15, UPT, UPT, UR15, 0x1, URZ ;  /* 0x000000010f0f7890 */ /* 0x000fe2000fffe0ff */
[----:B------:R-:W-:Y:S01]  /*4a80*/  LOP3.LUT R8, R8, 0x1, RZ, 0x3c, !PT ;  /* 0x0000000108087812 */ /* 0x000fe200078e3cff */
[----:B------:R-:W-:Y:S02]  /*4a90*/  UIADD3 UR8, UPT, UPT, UR8, 0x260, URZ ;  /* 0x0000026008087890 */ /* 0x000fe4000fffe0ff */
[----:B------:R-:W-:-:S04]  /*4aa0*/  UISETP.NE.AND UP0, UPT, UR15, 0x2, UPT ;  /* 0x000000020f00788c */ /* 0x000fc8000bf05270 */
[----:B----4-:R-:W-:Y:S02]  /*4ab0*/  USEL UR4, URZ, 0x1, UP0 ;  /* 0x00000001ff047887 */ /* 0x010fe40008000000 */
[----:B------:R-:W-:Y:S01]  /*4ac0*/  USEL UR15, UR15, URZ, UP0 ;  /* 0x000000ff0f0f7287 */ /* 0x000fe20008000000 */
[----:B------:R3:W-:Y:S03]  /*4ad0*/  UTCBAR [UR8], URZ ;  /* 0x000000ff080073e9 */ /* 0x0007e600080000ff */
[----:B------:R-:W-:Y:S01]  /*4ae0*/  LOP3.LUT R9, R9, UR4, RZ, 0x3c, !PT ;  /* 0x0000000409097c12 */ /* 0x000fe2000f8e3cff */
[----:B------:R-:W-:Y:S07]  /*4af0*/  @P2 BRA `(.L_x_91) ;  /* 0xfffffff800f02947 */ /* 0x000fee000383ffff */
[----:B------:R-:W4:Y:S01]  /*4b00*/  S2UR UR4, SR_CgaCtaId ;  /* 0x00000000000479c3 */ /* 0x000f220000008800 */
[----:B------:R-:W-:Y:S01]  /*4b10*/  ELECT P0, URZ, PT ;  /* 0x0000000000ff782f */ /* 0x000fe20003800000 */
[----:B--2---:R-:W-:Y:S01]  /*4b20*/  IMAD.MOV.U32 R0, RZ, RZ, 0x1 ;  /* 0x00000001ff007424 */ /* 0x004fe200078e00ff */
[----:B------:R-:W-:Y:S01]  /*4b30*/  UIADD3 UR6, UPT, UPT, UR6, 0x270, URZ ;  /* 0x0000027006067890 */ /* 0x000fe2000fffe0ff */
[----:B------:R-:W-:Y:S01]  /*4b40*/  SHF.L.U32 R3, R9, 0x1f, RZ ;  /* 0x0000001f09037819 */ /* 0x000fe200000006ff */
[----:B------:R-:W-:-:S03]  /*4b50*/  UMOV UR5, 0x40 ;  /* 0x0000004000057882 */ /* 0x000fc60000000000 */
[----:B------:R-:W-:Y:S01]  /*4b60*/  UVIRTCOUNT.DEALLOC.SMPOOL 0x80 ;  /* 0x000000800000784c */ /* 0x000fe20000000000 */
[----:B----4-:R-:W-:Y:S02]  /*4b70*/  ULEA UR4, UR4, UR5, 0x18 ;  /* 0x0000000504047291 */ /* 0x010fe4000f8ec0ff */
[----:B------:R-:W-:-:S07]  /*4b80*/  ULEA UR5, UR15, UR6, 0x3 ;  /* 0x000000060f057291 */ /* 0x000fce000f8e18ff */
[----:B------:R2:W-:Y:S02]  /*4b90*/  @P0 STS.U8 [UR4+0x1c], R0 ;  /* 0x00001c00ff000988 */ /* 0x0005e40008000004 */
[----:B------:R-:W4:Y:S02]  /*4ba0*/  SYNCS.PHASECHK.TRANS64.TRYWAIT P0, [UR5], R3 ;  /* 0x00000003ff0075a7 */ /* 0x000f240008001105 */
[----:B--2-4-:R-:W-:Y:S05]  /*4bb0*/  @!P0 BRA `(.L_x_92) ;  /* 0x0000004c00088947 */ /* 0x014fea0003800000 */
.L_x_216:
[----:B------:R-:W-:-:S04]  /*4bc0*/  UIADD3 UR7, UPT, UPT, UR15, 0x1, URZ ;  /* 0x000000010f077890 */ /* 0x000fc8000fffe0ff */
[----:B------:R-:W-:-:S04]  /*4bd0*/  UISETP.NE.AND UP0, UPT, UR7, 0x2, UPT ;  /* 0x000000020700788c */ /* 0x000fc8000bf05270 */
[----:B------:R-:W-:Y:S02]  /*4be0*/  USEL UR5, URZ, 0x1, UP0 ;  /* 0x00000001ff057887 */ /* 0x000fe40008000000 */
[----:B------:R-:W-:-:S04]  /*4bf0*/  USEL UR7, UR7, URZ, UP0 ;  /* 0x000000ff07077287 */ /* 0x000fc80008000000 */
[----:B------:R-:W-:Y:S01]  /*4c00*/  ULEA UR7, UR7, UR6, 0x3 ;  /* 0x0000000607077291 */ /* 0x000fe2000f8e18ff */
[----:B--2---:R-:W-:-:S04]  /*4c10*/  LOP3.LUT R3, R9, UR5, RZ, 0x3c, !PT ;  /* 0x0000000509037c12 */ /* 0x004fc8000f8e3cff */
[----:B------:R-:W-:-:S04]  /*4c20*/  SHF.L.U32 R3, R3, 0x1f, RZ ;  /* 0x0000001f03037819 */ /* 0x000fc800000006ff */
[----:B------:R-:W2:Y:S02]  /*4c30*/  SYNCS.PHASECHK.TRANS64.TRYWAIT P0, [UR7], R3 ;  /* 0x00000003ff0075a7 */ /* 0x000ea40008001107 */
[----:B--2---:R-:W-:Y:S05]  /*4c40*/  @!P0 BRA `(.L_x_93) ;  /* 0x0000004800fc8947 */ /* 0x004fea0003800000 */
.L_x_218:
[----:B------:R-:W-:Y:S01]  /*4c50*/  NOP ;  /* 0x0000000000007918 */ /* 0x000fe20000000000 */
[----:B--2---:R-:W2:Y:S01]  /*4c60*/  LDS R0, [UR4+0x14] ;  /* 0x00001404ff007984 */ /* 0x004ea20008000800 */
[----:B------:R-:W-:Y:S01]  /*4c70*/  LOP3.LUT R3, R2, 0xffff, RZ, 0xc0, !PT ;  /* 0x0000ffff02037812 */ /* 0x000fe200078ec0ff */
[----:B------:R-:W-:-:S03]  /*4c80*/  IMAD.MOV.U32 R2, RZ, RZ, 0xffff ;  /* 0x0000ffffff027424 */ /* 0x000fc600078e00ff */
[----:B------:R-:W-:-:S04]  /*4c90*/  SHF.R.U32.HI R3, RZ, 0x5, R3 ;  /* 0x00000005ff037819 */ /* 0x000fc80000011603 */
[----:B------:R-:W-:-:S04]  /*4ca0*/  SHF.L.U32 R2, R2, R3, RZ ;  /* 0x0000000302027219 */ /* 0x000fc800000006ff */
[----:B--2---:R-:W-:-:S04]  /*4cb0*/  LOP3.LUT R0, R0, R2, RZ, 0xc0, !PT ;  /* 0x0000000200007212 */ /* 0x004fc800078ec0ff */
[----:B------:R-:W-:Y:S01]  /*4cc0*/  ISETP.NE.AND P0, PT, R0, R2, PT ;  /* 0x000000020000720c */ /* 0x000fe20003f05270 */
[----:B------:R-:W-:-:S05]  /*4cd0*/  IMAD.MOV.U32 R0, RZ, RZ, 0x1 ;  /* 0x00000001ff007424 */ /* 0x000fca00078e00ff */
[----:B------:R-:W-:-:S07]  /*4ce0*/  SHF.L.U32 R0, R0, R3, RZ ;  /* 0x0000000300007219 */ /* 0x000fce00000006ff */
[----:B------:R-:W-:Y:S05]  /*4cf0*/  @P0 BRA `(.L_x_94) ;  /* 0x00000000005c0947 */ /* 0x000fea0003800000 */
[----:B------:R-:W2:Y:S02]  /*4d00*/  LDS R3, [UR4+0x18] ;  /* 0x00001804ff037984 */ /* 0x000ea40008000800 */
[----:B--2---:R-:W-:-:S04]  /*4d10*/  LOP3.LUT R3, R3, R0, RZ, 0xc0, !PT ;  /* 0x0000000003037212 */ /* 0x004fc800078ec0ff */
[----:B------:R-:W-:-:S13]  /*4d20*/  ISETP.NE.AND P0, PT, R3, R0, PT ;  /* 0x000000000300720c */ /* 0x000fda0003f05270 */
[----:B------:R-:W-:Y:S05]  /*4d30*/  @P0 BRA `(.L_x_95) ;  /* 0x0000000000400947 */ /* 0x000fea0003800000 */
[----:B---3--:R-:W-:Y:S01]  /*4d40*/  R2UR UR8, R2 ;  /* 0x00000000020872ca */ /* 0x008fe200000e0000 */
[----:B------:R-:W2:Y:S01]  /*4d50*/  S2R R3, SR_LANEID ;  /* 0x0000000000037919 */ /* 0x000ea20000000000 */
[----:B------:R-:W-:Y:S01]  /*4d60*/  LOP3.LUT R0, RZ, R0, RZ, 0x33, !PT ;  /* 0x00000000ff007212 */ /* 0x000fe200078e33ff */
[----:B------:R-:W-:Y:S02]  /*4d70*/  VOTEU.ANY UR7, UPT, PT ;  /* 0x0000000000077886 */ /* 0x000fe400038e0100 */
[----:B------:R-:W-:Y:S01]  /*4d80*/  UFLO.U32 UR7, UR7 ;  /* 0x00000007000772bd */ /* 0x000fe200080e0000 */
[----:B------:R-:W3:Y:S07]  /*4d90*/  REDUX UR5, R0 ;  /* 0x00000000000573c4 */ /* 0x000eee0000000000 */
[----:B------:R-:W-:-:S06]  /*4da0*/  ULOP3.LUT UR8, URZ, UR8, URZ, 0x33, !UPT ;  /* 0x00000008ff087292 */ /* 0x000fcc000f8e33ff */
[----:B------:R-:W-:-:S04]  /*4db0*/  IMAD.U32 R2, RZ, RZ, UR8 ;  /* 0x00000008ff027e24 */ /* 0x000fc8000f8e00ff */
[----:B------:R-:W4:Y:S02]  /*4dc0*/  REDUX UR6, R2 ;  /* 0x00000000020673c4 */ /* 0x000f240000000000 */
[----:B------:R1:W-:Y:S01]  /*4dd0*/  UTCATOMSWS.AND URZ, UR8 ;  /* 0x0000000800ff79e3 */ /* 0x0003e20008000000 */
[----:B---3--:R-:W-:Y:S01]  /*4de0*/  IMAD.U32 R0, RZ, RZ, UR5 ;  /* 0x00000005ff007e24 */ /* 0x008fe2000f8e00ff */
[----:B--2---:R-:W-:Y:S01]  /*4df0*/  ISETP.EQ.U32.AND P0, PT, R3, UR7, PT ;  /* 0x0000000703007c0c */ /* 0x004fe2000bf02070 */
[----:B----4-:R-:W-:-:S12]  /*4e00*/  IMAD.U32 R2, RZ, RZ, UR6 ;  /* 0x00000006ff027e24 */ /* 0x010fd8000f8e00ff */
[----:B------:R2:W-:Y:S04]  /*4e10*/  @P0 ATOMS.AND RZ, [UR4+0x14], R2 ;  /* 0x00001402ffff098c */ /* 0x0005e8000a800004 */
[----:B------:R2:W-:Y:S01]  /*4e20*/  @P0 ATOMS.AND RZ, [UR4+0x18], R0 ;  /* 0x00001800ffff098c */ /* 0x0005e2000a800004 */
[----:B-1----:R-:W-:Y:S05]  /*4e30*/  BRA `(.L_x_96) ;  /* 0x0000000000147947 */ /* 0x002fea0003800000 */
.L_x_95:
[----:B------:R-:W-:Y:S02]  /*4e40*/  MOV R2, 0x4e60 ;  /* 0x00004e6000027802 */ /* 0x000fe40000000f00 */
[----:B-1-3-5:R-:W-:Y:S05]  /*4e50*/  CALL.REL.NOINC `($__internal_0_$__cuda_sm10x_tcgen05_guardrail_trap_col_being_dealloced_not_returned_by_alloc) ;  /* 0x0000004c005c7944 */ /* 0x02afea0003c00000 */
[----:B------:R-:W-:Y:S05]  /*4e60*/  BRA `(.L_x_96) ;  /* 0x0000000000087947 */ /* 0x000fea0003800000 */
.L_x_94:
[----:B------:R-:W-:Y:S02]  /*4e70*/  MOV R2, 0x4e90 ;  /* 0x00004e9000027802 */ /* 0x000fe40000000f00 */
[----:B-1-3-5:R-:W-:Y:S05]  /*4e80*/  CALL.REL.NOINC `($__internal_2_$__cuda_sm10x_tcgen05_guardrail_trap_unallocated_columns_being_dealloced) ;  /* 0x0000004c00687944 */ /* 0x02afea0003c00000 */
.L_x_96:
[----:B------:R-:W-:Y:S01]  /*4e90*/  NOP ;  /* 0x0000000000007918 */ /* 0x000fe20000000000 */
[----:B------:R-:W-:Y:S05]  /*4ea0*/  EXIT ;  /* 0x000000000000794d */ /* 0x000fea0003800000 */
.L_x_80:
[----:B------:R-:W-:-:S09]  /*4eb0*/  UISETP.NE.OR UP6, UPT, UR4, 0x3, !UP6 ;  /* 0x000000030400788c */ /* 0x000fd2000f7c5670 */
[----:B------:R-:W-:Y:S05]  /*4ec0*/  BRA.U UP6, `(.L_x_97) ;  /* 0x0000000d06807547 */ /* 0x000fea000b800000 */
[----:B------:R-:W2:Y:S01]  /*4ed0*/  LDC.64 R28, c[0x0][0x988] ;  /* 0x00026200ff1c7b82 */ /* 0x000ea20000000a00 */
[----:B------:R-:W3:Y:S01]  /*4ee0*/  LDCU.64 UR6, c[0x0][0x888] ;  /* 0x00011100ff0677ac */ /* 0x000ee20008000a00 */
[----:B------:R-:W-:Y:S02]  /*4ef0*/  IMAD.MOV.U32 R32, RZ, RZ, 0x1 ;  /* 0x00000001ff207424 */ /* 0x000fe400078e00ff */
[----:B------:R-:W-:Y:S01]  /*4f00*/  IMAD.MOV.U32 R31, RZ, RZ, RZ ;  /* 0x000000ffff1f7224 */ /* 0x000fe200078e00ff */
[----:B------:R-:W4:Y:S03]  /*4f10*/  LDCU.64 UR4, c[0x0][0x890] ;  /* 0x00011200ff0477ac */ /* 0x000f260008000a00 */
[----:B------:R-:W1:Y:S01]  /*4f20*/  LDC.64 R22, c[0x0][0x980] ;  /* 0x00026000ff167b82 */ /* 0x000e620000000a00 */
[----:B------:R-:W-:Y:S01]  /*4f30*/  UMOV UR15, 0x400 ;  /* 0x00000400000f7882 */ /* 0x000fe20000000000 */
[----:B------:R-:W-:-:S02]  /*4f40*/  USEL UR22, URZ, 0x1, UP5 ;  /* 0x00000001ff167887 */ /* 0x000fc4000a800000 */
[----:B------:R-:W-:Y:S02]  /*4f50*/  ULEA UR15, UR45, UR15, 0x18 ;  /* 0x0000000f2d0f7291 */ /* 0x000fe4000f8ec0ff */
[----:B------:R-:W-:Y:S02]  /*4f60*/  UPLOP3.LUT UP2, UPT, UPT, UPT, UPT, 0x40, 0x4 ;  /* 0x000000000004789c */ /* 0x000fe40003f4e870 */
[----:B------:R-:W1:Y:S01]  /*4f70*/  LDC R0, c[0x0][0xb30] ;  /* 0x0002cc00ff007b82 */ /* 0x000e620000000800 */
[----:B------:R-:W-:Y:S02]  /*4f80*/  UIADD3 UR23, UPT, UPT, UR15, 0x228, URZ ;  /* 0x000002280f177890 */ /* 0x000fe4000fffe0ff */
[----:B---3--:R-:W-:Y:S02]  /*4f90*/  UISETP.NE.U32.AND UP1, UPT, UR6, URZ, UPT ;  /* 0x000000ff0600728c */ /* 0x008fe4000bf25070 */
[----:B------:R-:W-:Y:S02]  /*4fa0*/  UIADD3 UR14, UPT, UPT, UR15, 0x258, URZ ;  /* 0x000002580f0e7890 */ /* 0x000fe4000fffe0ff */
[----:B------:R-:W-:Y:S01]  /*4fb0*/  UISETP.NE.AND.EX UP1, UPT, UR7, URZ, UPT, UP1 ;  /* 0x000000ff0700728c */ /* 0x000fe2000bf25310 */
[----:B------:R-:W3:Y:S01]  /*4fc0*/  LDC R30, c[0x0][0x370] ;  /* 0x0000dc00ff1e7b82 */ /* 0x000ee20000000800 */
[C---:B--2---:R-:W-:Y:S01]  /*4fd0*/  ISETP.NE.AND P0, PT, R29.reuse, 0x1, PT ;  /* 0x000000011d00780c */ /* 0x044fe20003f05270 */
[----:B----4-:R-:W-:Y:S01]  /*4fe0*/  UISETP.NE.U32.AND UP5, UPT, UR4, URZ, UPT ;  /* 0x000000ff0400728c */ /* 0x010fe2000bfa5070 */
[----:B------:R-:W-:Y:S01]  /*4ff0*/  R2UR UR6, R29 ;  /* 0x000000001d0672ca */ /* 0x000fe200000e0000 */
[----:B------:R-:W-:Y:S01]  /*5000*/  UIADD3 UR17, UPT, UPT, UR15, 0x220, URZ ;  /* 0x000002200f117890 */ /* 0x000fe2000fffe0ff */
[----:B------:R-:W-:Y:S01]  /*5010*/  IMAD.MOV.U32 R29, RZ, RZ, 0x1000 ;  /* 0x00001000ff1d7424 */ /* 0x000fe200078e00ff */
[----:B------:R-:W-:-:S02]  /*5020*/  UPRMT UR23, UR45, 0x654, UR23 ;  /* 0x000006542d177896 */ /* 0x000fc40008000017 */
[----:B------:R-:W2:Y:S01]  /*5030*/  LDC R3, c[0x0][0xb0c] ;  /* 0x0002c300ff037b82 */ /* 0x000ea20000000800 */
[----:B-1----:R-:W-:Y:S01]  /*5040*/  R2UR UR7, R22 ;  /* 0x00000000160772ca */ /* 0x002fe200000e0000 */
[----:B------:R-:W-:Y:S02]  /*5050*/  UPRMT UR14, URZ, 0x654, UR14 ;  /* 0x00000654ff0e7896 */ /* 0x000fe4000800000e */
[----:B------:R-:W-:Y:S02]  /*5060*/  UPRMT UR45, UR45, 0x654, UR17 ;  /* 0x000006542d2d7896 */ /* 0x000fe40008000011 */
[----:B------:R-:W-:Y:S02]  /*5070*/  UISETP.NE.AND.EX UP5, UPT, UR5, URZ, UPT, UP5 ;  /* 0x000000ff0500728c */ /* 0x000fe4000bfa5350 */
[----:B------:R-:W1:Y:S01]  /*5080*/  LDC R15, c[0x0][0xb20] ;  /* 0x0002c800ff0f7b82 */ /* 0x000e620000000800 */
[----:B------:R-:W-:Y:S01]  /*5090*/  ISETP.NE.AND P1, PT, R0, 0x1, PT ;  /* 0x000000010000780c */ /* 0x000fe20003f25270 */
[----:B------:R-:W-:-:S06]  /*50a0*/  VOTEU.ANY UP4, P0 ;  /* 0x0000000000ff7886 */ /* 0x000fcc0000080100 */
[----:B------:R-:W4:Y:S08]  /*50b0*/  LDC.64 R34, c[0x0][0x348] ;  /* 0x0000d200ff227b82 */ /* 0x000f300000000a00 */
[----:B------:R-:W1:Y:S08]  /*50c0*/  LDC.64 R18, c[0x0][0xb10] ;  /* 0x0002c400ff127b82 */ /* 0x000e700000000a00 */
[----:B------:R-:W1:Y:S08]  /*50d0*/  LDC.64 R6, c[0x0][0xb18] ;  /* 0x0002c600ff067b82 */ /* 0x000e700000000a00 */
[----:B------:R-:W1:Y:S08]  /*50e0*/  LDC.64 R4, c[0x0][0xb28] ;  /* 0x0002ca00ff047b82 */ /* 0x000e700000000a00 */
[----:B------:R-:W1:Y:S08]  /*50f0*/  LDC.64 R20, c[0x0][0x990] ;  /* 0x00026400ff147b82 */ /* 0x000e700000000a00 */
[----:B--23--:R-:W1:Y:S02]  /*5100*/  LDC R16, c[0x0][0x374] ;  /* 0x0000dd00ff107b82 */ /* 0x00ce640000000800 */
.L_x_106:
[----:B------:R-:W-:Y:S04]  /*5110*/  SHF.L.U32 R2, R31, 0x1f, RZ ;  /* 0x0000001f1f027819 */ /* 0x000fe800000006ff */
[----:B--2---:R-:W2:Y:S02]  /*5120*/  SYNCS.PHASECHK.TRANS64.TRYWAIT P0, [UR15+0x250], R2 ;  /* 0x00025002ff0075a7 */ /* 0x004ea4000800110f */
[----:B--2---:R-:W-:Y:S05]  /*5130*/  @!P0 BRA `(.L_x_98) ;  /* 0x0000004400d88947 */ /* 0x004fea0003800000 */
.L_x_220:
[----:B------:R-:W3:Y:S01]  /*5140*/  LDS.128 R24, [UR15+0x290] ;  /* 0x0002900fff187984 */ /* 0x000ee20008000c00 */
[----:B------:R-:W-:Y:S01]  /*5150*/  ISETP.GE.AND P0, PT, R40, 0x1, PT ;  /* 0x000000012800780c */ /* 0x000fe20003f06270 */
[----:B------:R-:W-:Y:S01]  /*5160*/  @!PT LDS RZ, [RZ] ;  /* 0x00000000fffff984 */ /* 0x000fe20000000800 */
[----:B------:R-:W-:Y:S01]  /*5170*/  @!PT LDS RZ, [RZ] ;  /* 0x00000000fffff984 */ /* 0x000fe20000000800 */
[----:B------:R-:W-:Y:S01]  /*5180*/  @!PT LDS RZ, [RZ] ;  /* 0x00000000fffff984 */ /* 0x000fe20000000800 */
[----:B------:R-:W-:Y:S01]  /*5190*/  @!PT LDS RZ, [RZ] ;  /* 0x00000000fffff984 */ /* 0x000fe20000000800 */
[----:B------:R1:W-:Y:S06]  /*51a0*/  MEMBAR.ALL.CTA ;  /* 0x0000000000007992 */ /* 0x0003ec0000008000 */
[----:B-1----:R-:W1:Y:S02]  /*51b0*/  FENCE.VIEW.ASYNC.S ;  /* 0x00000000000073c6 */ /* 0x002e640000000000 */
[----:B-1----:R-:W-:Y:S01]  /*51c0*/  SYNCS.ARRIVE.TRANS64.RED.A1T0 RZ, [UR14], RZ ;  /* 0x000000ffffff79a7 */ /* 0x002fe2000810040e */
[----:B---3--:R-:W-:Y:S11]  /*51d0*/  LOP3.LUT P3, RZ, R26, 0x1, RZ, 0xc0, !PT ;  /* 0x000000011aff7812 */ /* 0x008ff6000786c0ff */
[----:B------:R-:W-:Y:S02]  /*51e0*/  @!UPT UIADD3 URZ, UPT, UPT, URZ, URZ, URZ ;  /* 0x000000fffffff290 */ /* 0x000fe4000fffe0ff */
[----:B------:R-:W-:Y:S02]  /*51f0*/  @P3 MOV R11, R24 ;  /* 0x00000018000b3202 */ /* 0x000fe40000000f00 */
[----:B------:R-:W-:Y:S01]  /*5200*/  @P3 LOP3.LUT R10, R25, 0xffff, RZ, 0xc0, !PT ;  /* 0x0000ffff190a3812 */ /* 0x000fe200078ec0ff */
[----:B------:R-:W-:Y:S06]  /*5210*/  @!P0 BRA `(.L_x_99) ;  /* 0x0000000000a48947 */ /* 0x000fec0003800000 */
[----:B--2---:R-:W-:Y:S01]  /*5220*/  IMAD.HI.U32 R0, R16, R7, RZ ;  /* 0x0000000710007227 */ /* 0x004fe200078e00ff */
[----:B------:R-:W-:Y:S02]  /*5230*/  ISETP.NE.AND P0, PT, R6, 0x1, PT ;  /* 0x000000010600780c */ /* 0x000fe40003f05270 */
[----:B------:R-:W-:Y:S01]  /*5240*/  ISETP.NE.AND P2, PT, R40, 0x1, PT ;  /* 0x000000012800780c */ /* 0x000fe20003f45270 */
[----:B------:R-:W-:Y:S01]  /*5250*/  IMAD.HI.U32 R9, R30, R18, RZ ;  /* 0x000000121e097227 */ /* 0x000fe200078e00ff */
[----:B------:R-:W-:Y:S02]  /*5260*/  SHF.R.U32.HI R0, RZ, R15, R0 ;  /* 0x0000000fff007219 */ /* 0x000fe40000011600 */
[----:B------:R-:W-:Y:S01]  /*5270*/  ISETP.NE.AND P4, PT, R3, 0x1, PT ;  /* 0x000000010300780c */ /* 0x000fe20003f85270 */
[----:B------:R-:W-:Y:S01]  /*5280*/  IMAD.HI.U32 R13, R10, R7, RZ ;  /* 0x000000070a0d7227 */ /* 0x000fe200078e00ff */
[----:B------:R-:W-:Y:S02]  /*5290*/  SHF.R.U32.HI R9, RZ, R19, R9 ;  /* 0x00000013ff097219 */ /* 0x000fe40000011609 */
[----:B------:R-:W-:Y:S01]  /*52a0*/  SEL R0, R16, R0, !P0 ;  /* 0x0000000010007207 */ /* 0x000fe20004000000 */
[----:B------:R-:W-:Y:S01]  /*52b0*/  IMAD.HI.U32 R12, R11, R18, RZ ;  /* 0x000000120b0c7227 */ /* 0x000fe200078e00ff */
[----:B------:R-:W-:Y:S03]  /*52c0*/  SEL R9, R30, R9, !P4 ;  /* 0x000000091e097207 */ /* 0x000fe60006000000 */
[-C--:B------:R-:W-:Y:S01]  /*52d0*/  IMAD.HI.U32 R8, R0, R4.reuse, RZ ;  /* 0x0000000400087227 */ /* 0x080fe200078e00ff */
[----:B------:R-:W-:Y:S03]  /*52e0*/  SHF.R.U32.HI R12, RZ, R19, R12 ;  /* 0x00000013ff0c7219 */ /* 0x000fe6000001160c */
[----:B------:R-:W-:Y:S01]  /*52f0*/  IMAD.HI.U32 R2, R9, R4, RZ ;  /* 0x0000000409027227 */ /* 0x000fe200078e00ff */
[----:B------:R-:W-:Y:S02]  /*5300*/  @P2 SHF.R.U32.HI R0, RZ, R5, R8 ;  /* 0x00000005ff002219 */ /* 0x000fe40000011608 */
[----:B------:R-:W-:Y:S02]  /*5310*/  SHF.R.U32.HI R8, RZ, R15, R13 ;  /* 0x0000000fff087219 */ /* 0x000fe4000001160d */
[----:B------:R-:W-:Y:S01]  /*5320*/  @P2 SHF.R.U32.HI R9, RZ, R5, R2 ;  /* 0x00000005ff092219 */ /* 0x000fe20000011602 */
[----:B------:R-:W-:Y:S01]  /*5330*/  IMAD R0, R40, R0, RZ ;  /* 0x0000000028007224 */ /* 0x000fe200078e02ff */
[----:B------:R-:W-:Y:S02]  /*5340*/  SEL R8, R10, R8, !P0 ;  /* 0x000000080a087207 */ /* 0x000fe40004000000 */
[----:B------:R-:W-:Y:S01]  /*5350*/  SEL R2, R11, R12, !P4 ;  /* 0x0000000c0b027207 */ /* 0x000fe20006000000 */
[----:B------:R-:W-:Y:S01]  /*5360*/  IMAD R12, R40, R9, RZ ;  /* 0x00000009280c7224 */ /* 0x000fe200078e02ff */
[C---:B------:R-:W-:Y:S01]  /*5370*/  ISETP.GE.AND P0, PT, R8.reuse, R0, PT ;  /* 0x000000000800720c */ /* 0x040fe20003f06270 */
[----:B------:R-:W-:Y:S03]  /*5380*/  IMAD.HI.U32 R0, R8, R4, RZ ;  /* 0x0000000408007227 */ /* 0x000fe600078e00ff */
[----:B------:R-:W-:Y:S02]  /*5390*/  ISETP.GE.OR P0, PT, R2, R12, P0 ;  /* 0x0000000c0200720c */ /* 0x000fe40000706670 */
[-C--:B------:R-:W-:Y:S04]  /*53a0*/  SHF.R.U32.HI R0, RZ, R5.reuse, R0 ;  /* 0x00000005ff007219 */ /* 0x080fe80000011600 */
[----:B------:R-:W-:Y:S05]  /*53b0*/  SEL R13, R8, R0, !P2 ;  /* 0x00000000080d7207 */ /* 0x000fea0005000000 */
[----:B------:R-:W-:Y:S02]  /*53c0*/  IMAD.MOV R12, RZ, RZ, -R13 ;  /* 0x000000ffff0c7224 */ /* 0x000fe400078e0a0d */
[----:B------:R-:W-:Y:S04]  /*53d0*/  @!P0 IMAD.HI.U32 R0, R2, R4, RZ ;  /* 0x0000000402008227 */ /* 0x000fe800078e00ff */
[----:B------:R-:W-:Y:S01]  /*53e0*/  IMAD R12, R40, R12, R8 ;  /* 0x0000000c280c7224 */ /* 0x000fe200078e0208 */
[----:B------:R-:W-:Y:S04]  /*53f0*/  @!P0 SHF.R.U32.HI R0, RZ, R5, R0 ;  /* 0x00000005ff008219 */ /* 0x000fe80000011600 */
[----:B------:R-:W-:Y:S04]  /*5400*/  @!P0 SEL R0, R2, R0, !P2 ;  /* 0x0000000002008207 */ /* 0x000fe80005000000 */
[----:B------:R-:W-:Y:S01]  /*5410*/  @!P0 IADD3 R13, PT, PT, R13, -R0, RZ ;  /* 0x800000000d0d8210 */ /* 0x000fe20007ffe0ff */
[----:B------:R-:W-:Y:S01]  /*5420*/  @!P0 IMAD R0, R9, R12, R0 ;  /* 0x0000000c09008224 */ /* 0x000fe200078e0200 */
[----:B------:R-:W-:Y:S01]  /*5430*/  IADD3 R9, PT, PT, -R8, RZ, RZ ;  /* 0x000000ff08097210 */ /* 0x000fe20007ffe1ff */
[--C-:B------:R-:W-:Y:S02]  /*5440*/  IMAD.MOV R12, RZ, RZ, -R2.reuse ;  /* 0x000000ffff0c7224 */ /* 0x100fe400078e0a02 */
[----:B------:R-:W-:Y:S02]  /*5450*/  @!P0 IMAD R8, R13, R40, R2 ;  /* 0x000000280d088224 */ /* 0x000fe400078e0202 */
[----:B------:R-:W-:Y:S02]  /*5460*/  @!P0 IMAD.MOV.U32 R2, RZ, RZ, R0 ;  /* 0x000000ffff028224 */ /* 0x000fe400078e0000 */
[----:B------:R-:W-:Y:S02]  /*5470*/  IMAD R11, R3, R12, R11 ;  /* 0x0000000c030b7224 */ /* 0x000fe400078e020b */
[----:B------:R-:W-:Y:S02]  /*5480*/  IMAD R10, R6, R9, R10 ;  /* 0x00000009060a7224 */ /* 0x000fe400078e020a */
[----:B------:R-:W-:Y:S02]  /*5490*/  IMAD R11, R2, R3, R11 ;  /* 0x00000003020b7224 */ /* 0x000fe400078e020b */
[----:B------:R-:W-:Y:S02]  /*54a0*/  IMAD R10, R8, R6, R10 ;  /* 0x00000006080a7224 */ /* 0x000fe400078e020a */
.L_x_99:
[----:B------:R-:W-:Y:S05]  /*54b0*/  BRA.U UP2, `(.L_x_100) ;  /* 0x0000000102107547 */ /* 0x000fea000b800000 */
[----:B--2---:R-:W-:Y:S04]  /*54c0*/  MOV R2, UR22 ;  /* 0x0000001600027c02 */ /* 0x004fe80008000f00 */
[----:B------:R-:W-:Y:S04]  /*54d0*/  SHF.L.U32 R2, R2, 0x1f, RZ ;  /* 0x0000001f02027819 */ /* 0x000fe800000006ff */
[----:B------:R-:W1:Y:S02]  /*54e0*/  SYNCS.PHASECHK.TRANS64.TRYWAIT P0, [UR15+0x248], R2 ;  /* 0x00024802ff0075a7 */ /* 0x000e64000800110f */
[----:B-1----:R-:W-:Y:S05]  /*54f0*/  @!P0 BRA `(.L_x_101) ;  /* 0x0000004400008947 */ /* 0x002fea0003800000 */
.L_x_100:
[----:B------:R-:W-:Y:S02]  /*5500*/  R2UR UR18, R14 ;  /* 0x000000000e1272ca */ /* 0x000fe400000e0000 */
[----:B------:R-:W-:Y:S02]  /*5510*/  ISETP.NE.U32.AND P0, PT, RZ, UR4, PT ;  /* 0x00000004ff007c0c */ /* 0x000fe4000bf05070 */
[----:B------:R-:W-:Y:S02]  /*5520*/  SHF.L.U32 R14, R32, 0x1f, RZ ;  /* 0x0000001f200e7819 */ /* 0x000fe400000006ff */
[----:B------:R-:W-:Y:S07]  /*5530*/  ISETP.NE.AND.EX P0, PT, RZ, UR5, PT, P0 ;  /* 0x00000005ff007c0c */ /* 0x000fee000bf05300 */
[----:B------:R-:W-:Y:S01]  /*5540*/  USHF.L.U32 UR18, UR18, 0x7, URZ ;  /* 0x0000000712127899 */ /* 0x000fe200080006ff */
[----:B------:R-:W-:Y:S11]  /*5550*/  BRA.U !UP5, `(.L_x_102) ;  /* 0x000000010d347547 */ /* 0x000ff6000b800000 */
[----:B------:R-:W-:Y:S01]  /*5560*/  UPLOP3.LUT UP0, UPT, UPT, UPT, UP1, 0x80, 0x8 ;  /* 0x000000000008789c */ /* 0x000fe20003f0f010 */
[----:B-12---:R-:W-:Y:S02]  /*5570*/  HFMA2 R0, -RZ, RZ, 0, 5.9604644775390625e-08 ;  /* 0x00000001ff007431 */ /* 0x006fe400000001ff */
[----:B------:R-:W-:Y:S03]  /*5580*/  IMAD.MOV.U32 R102, RZ, RZ, 0x1 ;  /* 0x00000001ff667424 */ /* 0x000fe600078e00ff */
[----:B------:R-:W-:Y:S05]  /*5590*/  PLOP3.LUT P2, PT, PT, PT, UP0, 0x80, 0x8 ;  /* 0x000000000008781c */ /* 0x000fea0003f4f008 */
[----:B------:R-:W1:Y:S01]  /*55a0*/  @UP0 LDCU.64 UR10, c[0x0][0x888] ;  /* 0x00011100ff0a07ac */ /* 0x000e620008000a00 */
[----:B------:R-:W-:Y:S07]  /*55b0*/  @UP0 UIMAD UR8, UR56, UR4, URZ ;  /* 0x00000004380802a4 */ /* 0x000fee000f8e02ff */
[----:B------:R-:W-:Y:S01]  /*55c0*/  @!P2 PRMT R102, R0, 0x7610, R102 ;  /* 0x000076100066a816 */ /* 0x000fe20000000066 */
[----:B-1----:R-:W-:Y:S03]  /*55d0*/  @UP0 UIMAD.WIDE UR10, UR8, 0x4, UR10 ;  /* 0x00000004080a08a5 */ /* 0x002fe6000f8e020a */
[----:B------:R-:W1:Y:S03]  /*55e0*/  @!UP0 LDCU UR8, c[0x0][0x880] ;  /* 0x00011000ff0887ac */ /* 0x000e660008000800 */
[----:B------:R-:W-:Y:S01]  /*55f0*/  IMAD.U32 R8, RZ, RZ, UR10 ;  /* 0x0000000aff087e24 */ /* 0x000fe2000f8e00ff */
[----:B------:R-:W-:Y:S05]  /*5600*/  MOV R9, UR11 ;  /* 0x0000000b00097c02 */ /* 0x000fea0008000f00 */
[----:B-----5:R3:W5:Y:S02]  /*5610*/  @P2 LDG.E R49, desc[UR48][R8.64] ;  /* 0x0000003008312981 */ /* 0x020764000c1e1900 */
[----:B-1-3--:R-:W-:Y:S07]  /*5620*/  @!P2 IMAD.U32 R49, RZ, RZ, UR8 ;  /* 0x00000008ff31ae24 */ /* 0x00afee000f8e00ff */
.L_x_102:
[----:B-----5:R-:W-:Y:S01]  /*5630*/  @!P0 FSETP.EQ.AND P4, PT, R49, RZ, PT ;  /* 0x000000ff3100820b */ /* 0x020fe20003f82000 */
[----:B------:R-:W-:Y:S01]  /*5640*/  @!UPT UIADD3 URZ, UPT, UPT, URZ, URZ, URZ ;  /* 0x000000fffffff290 */ /* 0x000fe2000fffe0ff */
[----:B------:R-:W-:Y:S11]  /*5650*/  @!P0 BRA `(.L_x_103) ;  /* 0x0000000000148947 */ /* 0x000ff60003800000 */
[----:B------:R-:W-:Y:S02]  /*5660*/  LOP3.LUT P0, RZ, R102, 0xff, RZ, 0xc0, !PT ;  /* 0x000000ff66ff7812 */ /* 0x000fe4000780c0ff */
[----:B------:R-:W-:Y:S04]  /*5670*/  PLOP3.LUT P4, PT, PT, PT, UP0, 0x80, 0x8 ;  /* 0x000000000008781c */ /* 0x000fe80003f8f008 */
[----:B------:R-:W-:Y:S07]  /*5680*/  PLOP3.LUT P4, PT, P4, PT, PT, 0x8, 0x80 ;  /* 0x000000000080781c */ /* 0x000fee000278e170 */
[----:B------:R-:W-:Y:S11]  /*5690*/  @P0 FSETP.EQ.AND P4, PT, R49, RZ, PT ;  /* 0x000000ff3100020b */ /* 0x000ff60003f82000 */
[----:B------:R-:W-:Y:S02]  /*56a0*/  @!UPT UIADD3 URZ, UPT, UPT, URZ, URZ, URZ ;  /* 0x000000fffffff290 */ /* 0x000fe4000fffe0ff */
.L_x_103:
[----:B------:R-:W-:Y:S01]  /*56b0*/  ISETP.NE.AND P0, PT, R22, 0x1, PT ;  /* 0x000000011600780c */ /* 0x000fe20003f05270 */
[----:B------:R-:W3:Y:S01]  /*56c0*/  SYNCS.PHASECHK.TRANS64.TRYWAIT P2, [UR15+0x230], R14 ;  /* 0x0002300eff0075a7 */ /* 0x000ee2000804110f */
[----:B------:R-:W-:Y:S04]  /*56d0*/  IMAD.SHL.U32 R17, R17, 0x40, RZ ;  /* 0x0000004011117824 */ /* 0x000fe800078e00ff */
[C---:B------:R-:W-:Y:S01]  /*56e0*/  IMAD.HI.U32 R8, R17.reuse, R23, RZ ;  /* 0x0000001711087227 */ /* 0x040fe200078e00ff */
[C---:B------:R-:W-:Y:S04]  /*56f0*/  R2UR UR19, R17.reuse ;  /* 0x00000000111372ca */ /* 0x040fe800000e0000 */
[----:B------:R-:W-:Y:S04]  /*5700*/  SHF.R.U32.HI R8, RZ, R28, R8 ;  /* 0x0000001cff087219 */ /* 0x000fe80000011608 */
[----:B------:R-:W-:Y:S02]  /*5710*/  SEL R8, R17, R8, !P0 ;  /* 0x0000000811087207 */ /* 0x000fe40004000000 */
[----:B------:R-:W-:Y:S02]  /*5720*/  ELECT P0, URZ, PT ;  /* 0x0000000000ff782f */ /* 0x000fe40003800000 */
[C---:B------:R-:W-:Y:S01]  /*5730*/  R2UR UR8, R8.reuse ;  /* 0x00000000080872ca */ /* 0x040fe200000e0000 */
[C---:B-12---:R-:W-:Y:S01]  /*5740*/  IMAD.HI.U32 R0, R8.reuse, R20, RZ ;  /* 0x0000001408007227 */ /* 0x046fe200078e00ff */
[----:B------:R-:W-:Y:S02]  /*5750*/  PLOP3.LUT P4, PT, P4, P0, PT, 0xf2, 0x2f ;  /* 0x00000000002f781c */ /* 0x000fe40002781e72 */
[----:B------:R-:W-:Y:S01]  /*5760*/  R2UR UR20, R8 ;  /* 0x00000000081472ca */ /* 0x000fe200000e0000 */
[----:B------:R-:W-:Y:S01]  /*5770*/  IMAD.MOV R2, RZ, RZ, -R8 ;  /* 0x000000ffff027224 */ /* 0x000fe200078e0a08 */
[----:B------:R-:W-:Y:S04]  /*5780*/  SHF.R.U32.HI R0, RZ, R21, R0 ;  /* 0x00000015ff007219 */ /* 0x000fe80000011600 */
[----:B------:R-:W-:Y:S02]  /*5790*/  R2UR UR21, R0 ;  /* 0x00000000001572ca */ /* 0x000fe400000e0000 */
[----:B------:R-:W-:Y:S03]  /*57a0*/  R2UR UR9, R2 ;  /* 0x00000000020972ca */ /* 0x000fe600000e0000 */
[----:B----4-:R-:W-:Y:S05]  /*57b0*/  @!P4 IADD3 R8, P0, PT, R34, 0x580, RZ ;  /* 0x000005802208c810 */ /* 0x010fea0007f1e0ff */
[----:B------:R-:W-:Y:S03]  /*57c0*/  @!P4 IMAD.X R2, RZ, RZ, R35, P0 ;  /* 0x000000ffff02c224 */ /* 0x000fe600000e0623 */
[----:B------:R-:W-:Y:S02]  /*57d0*/  USEL UR21, UR8, UR21, !UP4 ;  /* 0x0000001508157287 */ /* 0x000fe4000e000000 */
[----:B------:R-:W-:Y:S04]  /*57e0*/  UIMAD UR19, UR7, UR9, UR19 ;  /* 0x00000009071372a4 */ /* 0x000fe8000f8e0213 */
[----:B------:R-:W-:Y:S05]  /*57f0*/  IMAD R0, RZ, RZ, -UR21 ;  /* 0x80000015ff007e24 */ /* 0x000fea000f8e02ff */
[----:B------:R-:W-:Y:S11]  /*5800*/  R2UR UR8, R0 ;  /* 0x00000000000872ca */ /* 0x000ff600000e0000 */
[----:B------:R-:W-:Y:S02]  /*5810*/  @!UPT UIADD3 URZ, UPT, UPT, URZ, URZ, URZ ;  /* 0x000000fffffff290 */ /* 0x000fe4000fffe0ff */
[----:B------:R-:W-:Y:S01]  /*5820*/  UIMAD UR20, UR6, UR8, UR20 ;  /* 0x00000008061472a4 */ /* 0x000fe2000f8e0214 */
[----:B---3--:R-:W-:Y:S11]  /*5830*/  @!P2 BRA `(.L_x_104) ;  /* 0x000000400048a947 */ /* 0x008ff60003800000 */
.L_x_223:
[----:B------:R-:W2:Y:S01]  /*5840*/  LDC.64 R12, c[0x0][0xb18] ;  /* 0x0002c600ff0c7b82 */ /* 0x000ea20000000a00 */
[----:B------:R-:W-:Y:S01]  /*5850*/  @!P4 R2UR UR9, R2 ;  /* 0x000000000209c2ca */ /* 0x000fe200000e0000 */
[----:B------:R-:W-:Y:S01]  /*5860*/  VOTEU.ALL UP3, P4 ;  /* 0x0000000000ff7886 */ /* 0x000fe20002060000 */
[----:B------:R-:W-:Y:S01]  /*5870*/  @!P4 R2UR UR8, R8 ;  /* 0x000000000808c2ca */ /* 0x000fe200000e0000 */
[----:B------:R-:W-:Y:S01]  /*5880*/  VOTEU.ALL UP2, P4 ;  /* 0x0000000000ff7886 */ /* 0x000fe20002040000 */
[----:B-1----:R-:W-:Y:S03]  /*5890*/  @!P4 IMAD.MOV.U32 R0, RZ, RZ, 0x1000 ;  /* 0x00001000ff00c424 */ /* 0x002fe600078e00ff */
[----:B------:R-:W1:Y:S01]  /*58a0*/  @!P1 LDC R2, c[0x0][0xb0c] ;  /* 0x0002c300ff029b82 */ /* 0x000e620000000800 */
[----:B------:R-:W-:Y:S01]  /*58b0*/  @!UP3 UIADD3 UR16, UPT, UPT, UR15, 0x400, URZ ;  /* 0x000004000f10b890 */ /* 0x000fe2000fffe0ff */
[----:B------:R-:W-:Y:S04]  /*58c0*/  @P3 SHF.R.U32.HI R24, RZ, 0x10, R25 ;  /* 0x00000010ff183819 */ /* 0x000fe80000011619 */
[----:B------:R-:W-:Y:S01]  /*58d0*/  @P3 R2UR UR56, R24 ;  /* 0x00000000183832ca */ /* 0x000fe200000e0000 */
[----:B------:R-:W-:Y:S01]  /*58e0*/  IMAD.U32 R9, RZ, RZ, UR9 ;  /* 0x00000009ff097e24 */ /* 0x000fe2000f8e00ff */
[----:B------:R-:W-:Y:S01]  /*58f0*/  @!UP3 UPRMT UR9, URZ, 0x40, URZ ;  /* 0x00000040ff09b896 */ /* 0x000fe200080000ff */
[----:B------:R-:W-:Y:S03]  /*5900*/  IMAD.U32 R8, RZ, RZ, UR8 ;  /* 0x00000008ff087e24 */ /* 0x000fe6000f8e00ff */
[----:B------:R-:W-:Y:S01]  /*5910*/  @!P4 R2UR UR11, R9 ;  /* 0x00000000090bc2ca */ /* 0x000fe200000e0000 */
[----:B------:R-:W-:Y:S01]  /*5920*/  @!UP3 UPRMT UR8, UR9, 0x5410, URZ ;  /* 0x000054100908b896 */ /* 0x000fe200080000ff */
[----:B------:R-:W-:Y:S02]  /*5930*/  @!P4 R2UR UR10, R8 ;  /* 0x00000000080ac2ca */ /* 0x000fe400000e0000 */
[----:B------:R-:W3:Y:S11]  /*5940*/  LDC.64 R8, c[0x0][0xb10] ;  /* 0x0002c400ff087b82 */ /* 0x000ef60000000a00 */
[----:B------:R4:W-:Y:S01]  /*5950*/  @!UP2 UTMALDG.4D.IM2COL [UR16], [UR10], UR8 ;  /* 0x000000100a00a3b4 */ /* 0x0009e20008058008 */
[----:B------:R5:W-:Y:S01]  /*5960*/  @!P4 SYNCS.ARRIVE.TRANS64.RED.A0TR RZ, [UR15+0x220], R0 ;  /* 0x00022000ffffc9a7 */ /* 0x000be2000830040f */
[C---:B---3--:R-:W-:Y:S01]  /*5970*/  @!P1 IMAD.HI.U32 R8, R11.reuse, R8, RZ ;  /* 0x000000080b089227 */ /* 0x048fe200078e00ff */
[----:B--2---:R-:W-:Y:S02]  /*5980*/  @!P1 ISETP.NE.AND P0, PT, R12, 0x1, PT ;  /* 0x000000010c00980c */ /* 0x004fe40003f05270 */
[----:B-1----:R-:W-:Y:S01]  /*5990*/  @!P1 ISETP.NE.AND P2, PT, R2, 0x1, PT ;  /* 0x000000010200980c */ /* 0x002fe20003f45270 */
[----:B------:R-:W-:Y:S01]  /*59a0*/  SYNCS.ARRIVE.TRANS64.RED.A1T0 RZ, [UR45], RZ ;  /* 0x000000ffffff79a7 */ /* 0x000fe2000810042d */
[C---:B------:R-:W-:Y:S01]  /*59b0*/  @!P1 IMAD.HI.U32 R13, R10.reuse, R13, RZ ;  /* 0x0000000d0a0d9227 */ /* 0x040fe200078e00ff */
[----:B------:R-:W-:Y:S04]  /*59c0*/  @!P1 SHF.R.U32.HI R8, RZ, R9, R8 ;  /* 0x00000009ff089219 */ /* 0x000fe80000011608 */
[----:B------:R-:W-:Y:S01]  /*59d0*/  @!P1 SEL R8, R11, R8, !P2 ;  /* 0x000000080b089207 */ /* 0x000fe20005000000 */
[----:B------:R-:W1:Y:S01]  /*59e0*/  SYNCS.PHASECHK.TRANS64.TRYWAIT P5, [UR15+0x238], R14 ;  /* 0x0002380eff0075a7 */ /* 0x000e6200080a110f */
[----:B-----5:R-:W2:Y:S02]  /*59f0*/  @!P1 LDC R0, c[0x0][0xb20] ;  /* 0x0002c800ff009b82 */ /* 0x020ea40000000800 */
[----:B--2---:R-:W-:Y:S04]  /*5a00*/  @!P1 SHF.R.U32.HI R0, RZ, R0, R13 ;  /* 0x00000000ff009219 */ /* 0x004fe8000001160d */
[----:B------:R-:W-:Y:S05]  /*5a10*/  @!P1 SEL R9, R10, R0, !P0 ;  /* 0x000000000a099207 */ /* 0x000fea0004000000 */
[----:B------:R-:W-:Y:S02]  /*5a20*/  @!P1 IMAD.IADD R0, R9, 0x1, -R8 ;  /* 0x0000000109009824 */ /* 0x000fe400078e0a08 */
[----:B------:R-:W-:Y:S02]  /*5a30*/  @!P1 IMAD.IADD R8, R8, 0x1, -R9 ;  /* 0x0000000108089824 */ /* 0x000fe400078e0a09 */
[----:B------:R-:W-:Y:S02]  /*5a40*/  @!P1 IMAD R11, R0, R2, R11 ;  /* 0x00000002000b9224 */ /* 0x000fe400078e020b */
[----:B------:R-:W-:Y:S01]  /*5a50*/  @!P1 IMAD R10, R8, R12, R10 ;  /* 0x0000000c080a9224 */ /* 0x000fe200078e020a */
[----:B-1--4-:R-:W-:Y:S06]  /*5a60*/  @!P5 BRA `(.L_x_105) ;  /* 0x0000003c00d4d947 */ /* 0x012fec0003800000 */
.L_x_225:
[----:B------:R-:W-:Y:S01]  /*5a70*/  @!P4 IADD3 R2, P0, PT, R34, 0x580, RZ ;  /* 0x000005802202c810 */ /* 0x000fe20007f1e0ff */
[----:B------:R-:W-:Y:S01]  /*5a80*/  VOTEU.ALL UP3, P4 ;  /* 0x0000000000ff7886 */ /* 0x000fe20002060000 */
[----:B------:R-:W-:Y:S01]  /*5a90*/  VOTEU.ALL UP2, P4 ;  /* 0x0000000000ff7886 */ /* 0x000fe20002040000 */
[----:B------:R-:W-:Y:S01]  /*5aa0*/  UMOV UR11, UR19 ;  /* 0x00000013000b7c82 */ /* 0x000fe20008000000 */
[----:B------:R-:W-:Y:S01]  /*5ab0*/  @!P4 R2UR UR9, R2 ;  /* 0x000000000209c2ca */ /* 0x000fe200000e0000 */
[----:B-1----:R-:W-:Y:S01]  /*5ac0*/  @!P4 IMAD.X R0, RZ, RZ, R35, P0 ;  /* 0x000000ffff00c224 */ /* 0x002fe200000e0623 */
[----:B------:R-:W-:Y:S01]  /*5ad0*/  @!UP3 UPRMT UR16, URZ, 0x40, URZ ;  /* 0x00000040ff10b896 */ /* 0x000fe200080000ff */
[----:B------:R-:W-:Y:S01]  /*5ae0*/  LOP3.LUT R32, R32, 0x1, RZ, 0x3c, !PT ;  /* 0x0000000120207812 */ /* 0x000fe200078e3cff */
[----:B------:R-:W-:Y:S01]  /*5af0*/  @!UP3 UIADD3 UR10, UPT, UPT, UR18, 0x40, URZ ;  /* 0x00000040120ab890 */ /* 0x000fe2000fffe0ff */
[----:B------:R-:W-:Y:S01]  /*5b00*/  LOP3.LUT R31, R31, 0x1, RZ, 0x3c, !PT ;  /* 0x000000011f1f7812 */ /* 0x000fe200078e3cff */
[----:B------:R-:W-:Y:S01]  /*5b10*/  @!UP3 UPRMT UR18, UR16, 0x5410, URZ ;  /* 0x000054101012b896 */ /* 0x000fe200080000ff */
[----:B------:R-:W-:Y:S01]  /*5b20*/  @!P4 R2UR UR8, R0 ;  /* 0x000000000008c2ca */ /* 0x000fe200000e0000 */
[----:B------:R-:W-:Y:S01]  /*5b30*/  UMOV UR12, UR20 ;  /* 0x00000014000c7c82 */ /* 0x000fe20008000000 */
[----:B------:R-:W-:Y:S01]  /*5b40*/  UMOV UR13, UR21 ;  /* 0x00000015000d7c82 */ /* 0x000fe20008000000 */
[----:B------:R-:W-:Y:S02]  /*5b50*/  IMAD.IADD R14, R10, 0x1, R100 ;  /* 0x000000010a0e7824 */ /* 0x000fe400078e0264 */
[----:B------:R-:W-:Y:S02]  /*5b60*/  IMAD.IADD R17, R11, 0x1, R101 ;  /* 0x000000010b117824 */ /* 0x000fe400078e0265 */
[----:B------:R-:W-:Y:S01]  /*5b70*/  IMAD.U32 R8, RZ, RZ, UR9 ;  /* 0x00000009ff087e24 */ /* 0x000fe2000f8e00ff */
[----:B------:R-:W-:Y:S04]  /*5b80*/  @!UP3 UIADD3 UR9, UPT, UPT, UR15, 0x228, URZ ;  /* 0x000002280f09b890 */ /* 0x000fe8000fffe0ff */
[----:B------:R-:W-:Y:S01]  /*5b90*/  @!P4 R2UR UR24, R8 ;  /* 0x000000000818c2ca */ /* 0x000fe200000e0000 */
[----:B------:R-:W-:Y:S01]  /*5ba0*/  IMAD.U32 R9, RZ, RZ, UR8 ;  /* 0x00000008ff097e24 */ /* 0x000fe2000f8e00ff */
[----:B------:R-:W-:Y:S04]  /*5bb0*/  @!UP3 UIADD3 UR8, UPT, UPT, UR15, 0x1400, URZ ;  /* 0x000014000f08b890 */ /* 0x000fe8000fffe0ff */
[----:B------:R-:W-:Y:S11]  /*5bc0*/  @!P4 R2UR UR25, R9 ;  /* 0x000000000919c2ca */ /* 0x000ff600000e0000 */
[----:B------:R-:W-:Y:S02]  /*5bd0*/  @!UPT UIADD3 URZ, UPT, UPT, URZ, URZ, URZ ;  /* 0x000000fffffff290 */ /* 0x000fe4000fffe0ff */
[----:B------:R2:W-:Y:S01]  /*5be0*/  @!UP2 UTMALDG.4D.IM2COL [UR8], [UR24], UR18 ;  /* 0x000000081800a3b4 */ /* 0x0005e20008058012 */
[----:B------:R2:W-:Y:S01]  /*5bf0*/  @!P4 SYNCS.ARRIVE.TRANS64.RED.A0TR RZ, [UR15+0x228], R29 ;  /* 0x0002281dffffc9a7 */ /* 0x0005e2000830040f */
[----:B------:R-:W-:Y:S01]  /*5c00*/  UPLOP3.LUT UP2, UPT, UPT, UPT, UPT, 0x80, 0x8 ;  /* 0x000000000008789c */ /* 0x000fe20003f4f070 */
[----:B------:R-:W-:Y:S01]  /*5c10*/  SYNCS.ARRIVE.TRANS64.RED.A1T0 RZ, [UR23], RZ ;  /* 0x000000ffffff79a7 */ /* 0x000fe20008100417 */
[----:B------:R-:W-:Y:S09]  /*5c20*/  @P3 BRA `(.L_x_106) ;  /* 0xfffffff400383947 */ /* 0x000ff2000383ffff */
[----:B------:R-:W-:-:S04]  /*5c30*/  SHF.L.U32 R2, R32, 0x1f, RZ ;  /* 0x0000001f20027819 */ /* 0x000fc800000006ff */
[----:B------:R-:W1:Y:S02]  /*5c40*/  SYNCS.PHASECHK.TRANS64.TRYWAIT P0, [UR15+0x230], R2 ;  /* 0x00023002ff0075a7 */ /* 0x000e64000800110f */
[----:B-1----:R-:W-:Y:S05]  /*5c50*/  @!P0 BRA `(.L_x_107) ;  /* 0x0000003c00708947 */ /* 0x002fea0003800000 */
.L_x_227:
[----:B-1----:R-:W-:-:S07]  /*5c60*/  MOV R0, UR15 ;  /* 0x0000000f00007c02 */ /* 0x002fce0008000f00 */
.L_x_108:
[----:B-1----:R-:W-:-:S04]  /*5c70*/  SHF.L.U32 R2, R32, 0x1f, RZ ;  /* 0x0000001f20027819 */ /* 0x002fc800000006ff */
[----:B------:R1:W3:Y:S03]  /*5c80*/  SYNCS.PHASECHK.TRANS64.TRYWAIT P0, [R0+URZ+0x238], R2 ;  /* 0x00023802000075a7 */ /* 0x0002e600080011ff */
[----:B---3--:R-:W-:Y:S05]  /*5c90*/  @!P0 NANOSLEEP.SYNCS 0x989680 ;  /* 0x009896800000895d */ /* 0x008fea0003900000 */
[----:B------:R-:W3:Y:S02]  /*5ca0*/  @!P0 SYNCS.PHASECHK.TRANS64 P0, [R0+URZ+0x238], R2 ;  /* 0x00023802000085a7 */ /* 0x000ee400080010ff */
[----:B--23--:R-:W-:Y:S05]  /*5cb0*/  @P0 EXIT ;  /* 0x000000000000094d */ /* 0x00cfea0003800000 */
[----:B------:R-:W-:Y:S05]  /*5cc0*/  BRA `(.L_x_108) ;  /* 0xfffffffc00e87947 */ /* 0x000fea000383ffff */
.L_x_97:
[----:B------:R-:W-:-:S06]  /*5cd0*/  UISETP.GE.AND UP1, UPT, UR4, 0x4, UPT ;  /* 0x000000040400788c */ /* 0x000fcc000bf26270 */
[----:B------:R-:W-:-:S13]  /*5ce0*/  PLOP3.LUT P0, PT, PT, PT, UP1, 0x80, 0x8 ;  /* 0x000000000008781c */ /* 0x000fda0003f0f018 */
[----:B-1----:R-:W-:Y:S05]  /*5cf0*/  @!P0 EXIT ;  /* 0x000000000000894d */ /* 0x002fea0003800000 */
[----:B------:R-:W-:Y:S01]  /*5d00*/  BAR.SYNC.DEFER_BLOCKING 0x6, 0xa0 ;  /* 0x0182800000007b1d */ /* 0x000fe20000010000 */
[C---:B------:R-:W-:Y:S01]  /*5d10*/  IMAD.SHL.U32 R4, R111.reuse, 0x40, RZ ;  /* 0x000000406f047824 */ /* 0x040fe200078e00ff */
[C---:B------:R-:W-:Y:S01]  /*5d20*/  LOP3.LUT R112, R111.reuse, 0x60, RZ, 0xc0, !PT ;  /* 0x000000606f707812 */ /* 0x040fe200078ec0ff */
[C---:B------:R-:W-:Y:S01]  /*5d30*/  IMAD.SHL.U32 R110, R111.reuse, 0x20, RZ ;  /* 0x000000206f6e7824 */ /* 0x040fe200078e00ff */
[----:B------:R-:W-:Y:S01]  /*5d40*/  CS2R R108, SRZ ;  /* 0x00000000006c7805 */ /* 0x000fe2000001ff00 */
[C---:B------:R-:W-:Y:S01]  /*5d50*/  IMAD.SHL.U32 R5, R111.reuse, 0x2, RZ ;  /* 0x000000026f057824 */ /* 0x040fe200078e00ff */
[----:B------:R-:W-:Y:S02]  /*5d60*/  UMOV UR51, 0x400 ;  /* 0x0000040000337882 */ /* 0x000fe40000000000 */
[----:B------:R-:W1:Y:S01]  /*5d70*/  LDC R105, c[0x0][0x370] ;  /* 0x0000dc00ff697b82 */ /* 0x000e620000000800 */
[----:B------:R-:W-:Y:S01]  /*5d80*/  ULEA UR51, UR45, UR51, 0x18 ;  /* 0x000000332d337291 */ /* 0x000fe2000f8ec0ff */
[----:B------:R-:W-:Y:S01]  /*5d90*/  LOP3.LUT R0, R4, 0x180, RZ, 0xc0, !PT ;  /* 0x0000018004007812 */ /* 0x000fe200078ec0ff */
[C---:B------:R-:W-:Y:S01]  /*5da0*/  IMAD.U32 R46, R111.reuse, 0x10000, RZ ;  /* 0x000100006f2e7824 */ /* 0x040fe200078e00ff */
[----:B------:R-:W-:Y:S01]  /*5db0*/  LOP3.LUT R110, R110, 0xc00, RZ, 0xc0, !PT ;  /* 0x00000c006e6e7812 */ /* 0x000fe200078ec0ff */
[----:B------:R-:W-:Y:S01]  /*5dc0*/  UIADD3 UR4, UPT, UPT, UR51, 0x2400, URZ ;  /* 0x0000240033047890 */ /* 0x000fe2000fffe0ff */
[----:B------:R-:W-:Y:S01]  /*5dd0*/  LOP3.LUT R5, R0, 0x20, R5, 0xf8, !PT ;  /* 0x0000002000057812 */ /* 0x000fe200078ef805 */
[C---:B------:R-:W-:Y:S01]  /*5de0*/  IMAD.SHL.U32 R0, R111.reuse, 0x8, RZ ;  /* 0x000000086f007824 */ /* 0x040fe200078e00ff */
[----:B------:R-:W2:Y:S01]  /*5df0*/  LDC R42, c[0x0][0xb0c] ;  /* 0x0002c300ff2a7b82 */ /* 0x000ea20000000800 */
[----:B------:R-:W-:Y:S01]  /*5e00*/  LOP3.LUT R110, R110, 0x40, R4, 0xf8, !PT ;  /* 0x000000406e6e7812 */ /* 0x000fe200078ef804 */
[----:B------:R-:W-:Y:S01]  /*5e10*/  IMAD.MOV.U32 R45, RZ, RZ, RZ ;  /* 0x000000ffff2d7224 */ /* 0x000fe200078e00ff */
[----:B------:R-:W-:-:S02]  /*5e20*/  LOP3.LUT R111, R111, 0x2, RZ, 0xc0, !PT ;  /* 0x000000026f6f7812 */ /* 0x000fc400078ec0ff */
[----:B------:R-:W-:Y:S02]  /*5e30*/  CS2R R106, SRZ ;  /* 0x00000000006a7805 */ /* 0x000fe4000001ff00 */
[----:B------:R-:W-:Y:S01]  /*5e40*/  LOP3.LUT R0, R5, 0x30, R0, 0x78, !PT ;  /* 0x0000003005007812 */ /* 0x000fe200078e7800 */
[----:B------:R-:W-:Y:S01]  /*5e50*/  IMAD.U32 R115, RZ, RZ, UR4 ;  /* 0x00000004ff737e24 */ /* 0x000fe2000f8e00ff */
[----:B------:R-:W-:Y:S01]  /*5e60*/  LOP3.LUT R110, R110, 0x200, R4, 0xf8, !PT ;  /* 0x000002006e6e7812 */ /* 0x000fe200078ef804 */
[----:B------:R-:W3:Y:S01]  /*5e70*/  LDC R103, c[0x0][0xb20] ;  /* 0x0002c800ff677b82 */ /* 0x000ee20000000800 */
[----:B------:R-:W4:Y:S01]  /*5e80*/  LDS R2, [UR51+0x2a0] ;  /* 0x0002a033ff027984 */ /* 0x000f220008000800 */
[----:B------:R-:W-:Y:S01]  /*5e90*/  LOP3.LUT R46, R46, 0x600000, RZ, 0xc0, !PT ;  /* 0x006000002e2e7812 */ /* 0x000fe200078ec0ff */
[----:B------:R-:W-:Y:S01]  /*5ea0*/  IMAD.MOV R114, RZ, RZ, -R111 ;  /* 0x000000ffff727224 */ /* 0x000fe200078e0a6f */
[----:B------:R-:W-:Y:S01]  /*5eb0*/  LOP3.LUT R110, R110, R0, RZ, 0xfc, !PT ;  /* 0x000000006e6e7212 */ /* 0x000fe200078efcff */
[----:B------:R-:W1:Y:S03]  /*5ec0*/  LDCU.64 UR54, c[0x0][0x348] ;  /* 0x00006900ff3677ac */ /* 0x000e660008000a00 */
[----:B------:R-:W1:Y:S01]  /*5ed0*/  LDC R41, c[0x0][0xb30] ;  /* 0x0002cc00ff297b82 */ /* 0x000e620000000800 */
[----:B------:R-:W1:Y:S01]  /*5ee0*/  LDCU.64 UR36, c[0x0][0x888] ;  /* 0x00011100ff2477ac */ /* 0x000e620008000a00 */
[----:B------:R-:W1:Y:S06]  /*5ef0*/  LDCU.64 UR38, c[0x0][0x890] ;  /* 0x00011200ff2677ac */ /* 0x000e6c0008000a00 */
[----:B------:R-:W1:Y:S01]  /*5f00*/  LDC.64 R94, c[0x0][0xb10] ;  /* 0x0002c400ff5e7b82 */ /* 0x000e620000000a00 */
[----:B------:R-:W1:Y:S01]  /*5f10*/  LDCU.64 UR46, c[0x0][0xa90] ;  /* 0x00015200ff2e77ac */ /* 0x000e620008000a00 */
[----:B------:R-:W-:-:S06]  /*5f20*/  UIADD3 UR50, UPT, UPT, UR51, 0x400, URZ ;  /* 0x0000040033327890 */ /* 0x000fcc000fffe0ff */
[----:B------:R-:W1:Y:S08]  /*5f30*/  LDC.64 R38, c[0x0][0xb18] ;  /* 0x0002c600ff267b82 */ /* 0x000e700000000a00 */
[----:B------:R-:W1:Y:S08]  /*5f40*/  LDC.64 R36, c[0x0][0xb28] ;  /* 0x0002ca00ff247b82 */ /* 0x000e700000000a00 */
[----:B------:R-:W1:Y:S01]  /*5f50*/  LDC.64 R92, c[0x0][0x8b0] ;  /* 0x00022c00ff5c7b82 */ /* 0x000e620000000a00 */
[C---:B----4-:R-:W-:Y:S01]  /*5f60*/  VIADD R3, R2.reuse, 0x80 ;  /* 0x0000008002037836 */ /* 0x050fe20000000000 */
[----:B------:R-:W-:-:S04]  /*5f70*/  LOP3.LUT R2, R2, 0xffff, RZ, 0xc0, !PT ;  /* 0x0000ffff02027812 */ /* 0x000fc800078ec0ff */
[----:B------:R-:W-:Y:S02]  /*5f80*/  LOP3.LUT R3, R3, 0xffff, RZ, 0xc0, !PT ;  /* 0x0000ffff03037812 */ /* 0x000fe400078ec0ff */
[----:B------:R-:W4:Y:S03]  /*5f90*/  LDC.64 R82, c[0x0][0x8a8] ;  /* 0x00022a00ff527b82 */ /* 0x000f260000000a00 */
[----:B------:R1:W-:Y:S05]  /*5fa0*/  STL.64 [R1], R2 ;  /* 0x0000000201007387 */ /* 0x0003ea0000100a00 */
[----:B------:R-:W1:Y:S08]  /*5fb0*/  LDC.64 R98, c[0x0][0xa80] ;  /* 0x0002a000ff627b82 */ /* 0x000e700000000a00 */
[----:B------:R-:W1:Y:S08]  /*5fc0*/  LDC.64 R96, c[0x0][0xa88] ;  /* 0x0002a200ff607b82 */ /* 0x000e700000000a00 */
[----:B--23--:R-:W1:Y:S02]  /*5fd0*/  LDC R104, c[0x0][0x374] ;  /* 0x0000dd00ff687b82 */ /* 0x00ce640000000800 */
.L_x_135:
[----:B-1----:R-:W-:Y:S04]  /*5fe0*/  SHF.L.U32 R2, R108, 0x1f, RZ ;  /* 0x0000001f6c027819 */ /* 0x002fe800000006ff */
[----:B------:R-:W1:Y:S02]  /*5ff0*/  SYNCS.PHASECHK.TRANS64.TRYWAIT P0, [UR51+0x250], R2 ;  /* 0x00025002ff0075a7 */ /* 0x000e640008001133 */
[----:B-1----:R-:W-:Y:S05]  /*6000*/  @!P0 BRA `(.L_x_109) ;  /* 0x00000038009c8947 */ /* 0x002fea0003800000 */
.L_x_229:
[----:B------:R-:W2:Y:S01]  /*6010*/  LDC.64 R10, c[0x0][0xb10] ;  /* 0x0002c400ff0a7b82 */ /* 0x000ea20000000a00 */
[----:B------:R-:W3:Y:S01]  /*6020*/  LDS.128 R20, [UR51+0x290] ;  /* 0x00029033ff147984 */ /* 0x000ee20008000c00 */
[----:B------:R-:W-:Y:S01]  /*6030*/  UIADD3 UR4, UPT, UPT, UR51, 0x258, URZ ;  /* 0x0000025833047890 */ /* 0x000fe2000fffe0ff */
[----:B-1----:R-:W-:Y:S01]  /*6040*/  IMAD R0, R45, 0x4, R1 ;  /* 0x000000042d007824 */ /* 0x002fe200078e0201 */
[----:B------:R-:W-:Y:S04]  /*6050*/  ISETP.NE.AND P1, PT, R41, 0x1, PT ;  /* 0x000000012900780c */ /* 0x000fe80003f25270 */
[----:B------:R-:W1:Y:S01]  /*6060*/  LDC.64 R8, c[0x0][0xb18] ;  /* 0x0002c600ff087b82 */ /* 0x000e620000000a00 */
[----:B------:R-:W-:Y:S01]  /*6070*/  UPRMT UR4, URZ, 0x654, UR4 ;  /* 0x00000654ff047896 */ /* 0x000fe20008000004 */
[----:B------:R-:W-:Y:S01]  /*6080*/  ISETP.GE.AND P0, PT, R40, 0x1, PT ;  /* 0x000000012800780c */ /* 0x000fe20003f06270 */
[----:B------:R-:W-:Y:S01]  /*6090*/  @!PT LDS RZ, [RZ] ;  /* 0x00000000fffff984 */ /* 0x000fe20000000800 */
[----:B------:R-:W-:Y:S01]  /*60a0*/  @!PT LDS RZ, [RZ] ;  /* 0x00000000fffff984 */ /* 0x000fe20000000800 */
[----:B------:R-:W-:Y:S01]  /*60b0*/  @!PT LDS RZ, [RZ] ;  /* 0x00000000fffff984 */ /* 0x000fe20000000800 */
[----:B------:R-:W-:Y:S01]  /*60c0*/  @!PT LDS RZ, [RZ] ;  /* 0x00000000fffff984 */ /* 0x000fe20000000800 */
[----:B------:R4:W-:Y:S06]  /*60d0*/  MEMBAR.ALL.CTA ;  /* 0x0000000000007992 */ /* 0x0009ec0000008000 */
[----:B----4-:R-:W4:Y:S01]  /*60e0*/  FENCE.VIEW.ASYNC.S ;  /* 0x00000000000073c6 */ /* 0x010f220000000000 */
[----:B------:R-:W1:Y:S08]  /*60f0*/  @!P1 LDC R12, c[0x0][0xb20] ;  /* 0x0002c800ff0c9b82 */ /* 0x000e700000000800 */
[----:B------:R-:W1:Y:S01]  /*6100*/  @!P1 LDC R7, c[0x0][0xb0c] ;  /* 0x0002c300ff079b82 */ /* 0x000e620000000800 */
[----:B----4-:R-:W-:Y:S01]  /*6110*/  SYNCS.ARRIVE.TRANS64.RED.A1T0 RZ, [UR4], RZ ;  /* 0x000000ffffff79a7 */ /* 0x010fe20008100404 */
[----:B------:R4:W5:Y:S01]  /*6120*/  LDL R16, [R0] ;  /* 0x0000000000107983 */ /* 0x0009620000100800 */
[----:B---3--:R-:W-:Y:S04]  /*6130*/  LOP3.LUT P4, RZ, R22, 0x1, RZ, 0xc0, !PT ;  /* 0x0000000116ff7812 */ /* 0x008fe8000788c0ff */
[----:B------:R-:W-:Y:S09]  /*6140*/  P2R R116, PR, RZ, 0x10 ;  /* 0x00000010ff747803 */ /* 0x000ff20000000000 */
[----:B------:R-:W-:Y:S02]  /*6150*/  @P4 MOV R44, R20 ;  /* 0x00000014002c4202 */ /* 0x000fe40000000f00 */
[----:B------:R-:W-:Y:S01]  /*6160*/  @P4 LOP3.LUT R43, R21, 0xffff, RZ, 0xc0, !PT ;  /* 0x0000ffff152b4812 */ /* 0x000fe200078ec0ff */
[----:B--2-4-:R-:W-:Y:S06]  /*6170*/  @!P0 BRA `(.L_x_110) ;  /* 0x0000000000a48947 */ /* 0x014fec0003800000 */
[----:B------:R-:W-:Y:S01]  /*6180*/  IMAD.HI.U32 R0, R104, R39, RZ ;  /* 0x0000002768007227 */ /* 0x000fe200078e00ff */
[----:B------:R-:W-:Y:S02]  /*6190*/  ISETP.NE.AND P0, PT, R38, 0x1, PT ;  /* 0x000000012600780c */ /* 0x000fe40003f05270 */
[----:B------:R-:W-:Y:S01]  /*61a0*/  ISETP.NE.AND P2, PT, R40, 0x1, PT ;  /* 0x000000012800780c */ /* 0x000fe20003f45270 */
[----:B------:R-:W-:Y:S01]  /*61b0*/  IMAD.HI.U32 R4, R105, R94, RZ ;  /* 0x0000005e69047227 */ /* 0x000fe200078e00ff */
[----:B------:R-:W-:Y:S02]  /*61c0*/  SHF.R.U32.HI R0, RZ, R103, R0 ;  /* 0x00000067ff007219 */ /* 0x000fe40000011600 */
[----:B------:R-:W-:Y:S01]  /*61d0*/  ISETP.NE.AND P3, PT, R42, 0x1, PT ;  /* 0x000000012a00780c */ /* 0x000fe20003f65270 */
[----:B------:R-:W-:Y:S01]  /*61e0*/  IMAD.HI.U32 R6, R43, R39, RZ ;  /* 0x000000272b067227 */ /* 0x000fe200078e00ff */
[-C--:B------:R-:W-:Y:S02]  /*61f0*/  SHF.R.U32.HI R4, RZ, R95.reuse, R4 ;  /* 0x0000005fff047219 */ /* 0x080fe40000011604 */
        /* <DEDUP_REMOVED lines=14> */
[C---:B------:R-:W-:Y:S03]  /*62e0*/  IMAD.HI.U32 R0, R3.reuse, R36, RZ ;  /* 0x0000002403007227 */ /* 0x040fe600078e00ff */
[C---:B------:R-:W-:Y:S02]  /*62f0*/  ISETP.GE.OR P0, PT, R2.reuse, R5, P0 ;  /* 0x000000050200720c */ /* 0x040fe40000706670 */
[----:B------:R-:W-:Y:S04]  /*6300*/  SHF.R.U32.HI R0, RZ, R37, R0 ;  /* 0x00000025ff007219 */ /* 0x000fe80000011600 */
[C---:B------:R-:W-:Y:S05]  /*6310*/  SEL R6, R3.reuse, R0, !P2 ;  /* 0x0000000003067207 */ /* 0x040fea0005000000 */
        /* <DEDUP_REMOVED lines=14> */
[----:B------:R-:W-:Y:S07]  /*6400*/  IMAD R43, R3, R38, R43 ;  /* 0x00000026032b7224 */ /* 0x000fee00078e022b */
.L_x_110:
[----:B-1----:R-:W-:Y:S01]  /*6410*/  @!P1 ISETP.NE.AND P0, PT, R8, 0x1, PT ;  /* 0x000000010800980c */ /* 0x002fe20003f05270 */
[----:B------:R-:W-:Y:S01]  /*6420*/  @!P1 IMAD.HI.U32 R0, R44, R10, RZ ;  /* 0x0000000a2c009227 */ /* 0x000fe200078e00ff */
[----:B------:R-:W-:Y:S01]  /*6430*/  @!P1 ISETP.NE.AND P2, PT, R7, 0x1, PT ;  /* 0x000000010700980c */ /* 0x000fe20003f45270 */
[----:B------:R-:W-:Y:S01]  /*6440*/  ULOP3.LUT UP0, URZ, UR50, 0x1b0, URZ, 0xc0, !UPT ;  /* 0x000001b032ff7892 */ /* 0x000fe2000f80c0ff */
[----:B------:R-:W-:Y:S01]  /*6450*/  @P4 SHF.R.U32.HI R20, RZ, 0x10, R21 ;  /* 0x00000010ff144819 */ /* 0x000fe20000011615 */
[C---:B------:R-:W-:Y:S01]  /*6460*/  @!P1 IMAD.HI.U32 R2, R43.reuse, R9, RZ ;  /* 0x000000092b029227 */ /* 0x040fe200078e00ff */
[----:B------:R-:W-:Y:S02]  /*6470*/  @!P1 SHF.R.U32.HI R0, RZ, R11, R0 ;  /* 0x0000000bff009219 */ /* 0x000fe40000011600 */
[----:B------:R-:W-:Y:S02]  /*6480*/  R2UR UR41, R14 ;  /* 0x000000000e2972ca */ /* 0x000fe400000e0000 */
[----:B------:R-:W-:Y:S02]  /*6490*/  @!P1 SHF.R.U32.HI R2, RZ, R12, R2 ;  /* 0x0000000cff029219 */ /* 0x000fe40000011602 */
[----:B------:R-:W-:Y:S02]  /*64a0*/  @!P1 SEL R3, R44, R0, !P2 ;  /* 0x000000002c039207 */ /* 0x000fe40005000000 */
[----:B------:R-:W-:Y:S02]  /*64b0*/  @!P1 SEL R2, R43, R2, !P0 ;  /* 0x000000022b029207 */ /* 0x000fe40004000000 */
[----:B------:R-:W-:Y:S03]  /*64c0*/  @P4 R2UR UR52, R20 ;  /* 0x00000000143442ca */ /* 0x000fe600000e0000 */
[----:B------:R-:W-:Y:S02]  /*64d0*/  @!P1 IMAD.IADD R0, R2, 0x1, -R3 ;  /* 0x0000000102009824 */ /* 0x000fe400078e0a03 */
[----:B------:R-:W-:Y:S01]  /*64e0*/  @!P1 IMAD.IADD R2, R3, 0x1, -R2 ;  /* 0x0000000103029824 */ /* 0x000fe200078e0a02 */
[----:B------:R-:W-:Y:S01]  /*64f0*/  USHF.L.U32 UR41, UR41, 0x7, URZ ;  /* 0x0000000729297899 */ /* 0x000fe200080006ff */
[----:B------:R-:W-:Y:S02]  /*6500*/  @!P1 IMAD R44, R0, R7, R44 ;  /* 0x00000007002c9224 */ /* 0x000fe400078e022c */
[----:B------:R-:W-:Y:S01]  /*6510*/  @!P1 IMAD R43, R2, R8, R43 ;  /* 0x00000008022b9224 */ /* 0x000fe200078e022b */
[----:B------:R-:W-:Y:S08]  /*6520*/  BRA.U !UP0, `(.L_x_111) ;  /* 0x0000000108407547 */ /* 0x000ff0000b800000 */
[----:B------:R-:W1:Y:S01]  /*6530*/  LDCU.64 UR8, c[0x4][0x80] ;  /* 0x01001000ff0877ac */ /* 0x000e620008000a00 */
[----:B------:R-:W-:Y:S01]  /*6540*/  MOV R3, 0x0 ;  /* 0x0000000000037802 */ /* 0x000fe20000000f00 */
[----:B------:R-:W-:Y:S02]  /*6550*/  HFMA2 R12, -RZ, RZ, 0, 5.9604644775390625e-08 ;  /* 0x00000001ff0c7431 */ /* 0x000fe400000001ff */
[----:B------:R-:W-:Y:S02]  /*6560*/  IMAD.MOV.U32 R8, RZ, RZ, 0x70 ;  /* 0x00000070ff087424 */ /* 0x000fe400078e00ff */
[----:B------:R-:W-:Y:S01]  /*6570*/  IMAD.MOV.U32 R13, RZ, RZ, RZ ;  /* 0x000000ffff0d7224 */ /* 0x000fe200078e00ff */
[----:B------:R-:W2:Y:S01]  /*6580*/  LDCU.64 UR6, c[0x4][0x88] ;  /* 0x01001100ff0677ac */ /* 0x000ea20008000a00 */
[----:B------:R-:W3:Y:S01]  /*6590*/  LDC.64 R2, c[0x4][R3] ;  /* 0x0100000003027b82 */ /* 0x000ee20000000a00 */
[----:B------:R-:W4:Y:S01]  /*65a0*/  LDCU.64 UR4, c[0x4][0x8] ;  /* 0x01000100ff0477ac */ /* 0x000f220008000a00 */
[----:B-1----:R-:W-:Y:S01]  /*65b0*/  MOV R5, UR9 ;  /* 0x0000000900057c02 */ /* 0x002fe20008000f00 */
[----:B------:R-:W-:Y:S01]  /*65c0*/  IMAD.U32 R4, RZ, RZ, UR8 ;  /* 0x00000008ff047e24 */ /* 0x000fe2000f8e00ff */
[----:B--2---:R-:W-:Y:S01]  /*65d0*/  MOV R7, UR7 ;  /* 0x0000000700077c02 */ /* 0x004fe20008000f00 */
[----:B------:R-:W-:Y:S01]  /*65e0*/  IMAD.U32 R6, RZ, RZ, UR6 ;  /* 0x00000006ff067e24 */ /* 0x000fe2000f8e00ff */
[----:B----4-:R-:W-:Y:S01]  /*65f0*/  MOV R11, UR5 ;  /* 0x00000005000b7c02 */ /* 0x010fe20008000f00 */
[----:B------:R-:W-:Y:S02]  /*6600*/  IMAD.U32 R10, RZ, RZ, UR4 ;  /* 0x00000004ff0a7e24 */ /* 0x000fe4000f8e00ff */
[----:B------:R-:W-:Y:S07]  /*6610*/  LEPC R20, `(.L_x_111) ;  /* 0x000000001014794e */ /* 0x000fee0000000000 */
[----:B---3-5:R-:W-:Y:S05]  /*6620*/  CALL.ABS.NOINC R2 ;  /* 0x0000000002007343 */ /* 0x028fea0003c00000 */
.L_x_111:
[----:B------:R-:W-:Y:S01]  /*6630*/  LOP3.LUT P0, RZ, R115, 0x1b0, RZ, 0xc0, !PT ;  /* 0x000001b073ff7812 */ /* 0x000fe2000780c0ff */
[----:B------:R-:W-:Y:S11]  /*6640*/  BSSY.RECONVERGENT B6, `(.L_x_112) ;  /* 0x0000013000067945 */ /* 0x000ff60003800200 */
[----:B------:R-:W-:Y:S01]  /*6650*/  @!UPT UIADD3 URZ, UPT, UPT, URZ, URZ, URZ ;  /* 0x000000fffffff290 */ /* 0x000fe2000fffe0ff */
[----:B------:R-:W-:Y:S05]  /*6660*/  @!P0 BRA `(.L_x_113) ;  /* 0x0000000000408947 */ /* 0x000fea0003800000 */
        /* <DEDUP_REMOVED lines=16> */
.L_x_113:
[----:B------:R-:W-:Y:S05]  /*6770*/  BSYNC.RECONVERGENT B6 ;  /* 0x0000000000067941 */ /* 0x000fea0003800200 */
.L_x_112:
[----:B------:R-:W-:Y:S01]  /*6780*/  ISETP.NE.U32.AND P4, PT, R92, RZ, PT ;  /* 0x000000ff5c00720c */ /* 0x000fe20003f85070 */
[----:B------:R-:W-:Y:S01]  /*6790*/  UISETP.NE.AND UP2, UPT, UR53, URZ, UPT ;  /* 0x000000ff3500728c */ /* 0x000fe2000bf45270 */
[----:B------:R-:W-:Y:S01]  /*67a0*/  ISETP.NE.U32.AND P2, PT, RZ, UR36, PT ;  /* 0x00000024ff007c0c */ /* 0x000fe2000bf45070 */
[----:B------:R-:W-:Y:S01]  /*67b0*/  UISETP.NE.U32.AND UP1, UPT, UR38, URZ, UPT ;  /* 0x000000ff2600728c */ /* 0x000fe2000bf25070 */
[----:B------:R-:W-:Y:S01]  /*67c0*/  ISETP.NE.AND.EX P4, PT, R93, RZ, PT, P4 ;  /* 0x000000ff5d00720c */ /* 0x000fe20003f85340 */
[----:B------:R-:W-:Y:S01]  /*67d0*/  UPLOP3.LUT UP0, UPT, UPT, UPT, UPT, 0x40, 0x4 ;  /* 0x000000000004789c */ /* 0x000fe20003f0e870 */
[----:B------:R-:W-:Y:S01]  /*67e0*/  ISETP.NE.AND.EX P2, PT, RZ, UR37, PT, P2 ;  /* 0x00000025ff007c0c */ /* 0x000fe2000bf45320 */
[----:B------:R-:W-:Y:S01]  /*67f0*/  UISETP.NE.AND.EX UP1, UPT, UR39, URZ, UPT, UP1 ;  /* 0x000000ff2700728c */ /* 0x000fe2000bf25310 */
[----:B------:R-:W-:Y:S04]  /*6800*/  PLOP3.LUT P1, PT, PT, PT, UP2, 0x80, 0x8 ;  /* 0x000000000008781c */ /* 0x000fe80003f2f028 */
[----:B------:R-:W-:Y:S06]  /*6810*/  @UP2 UPLOP3.LUT UP0, UPT, UPT, UPT, UP1, 0x80, 0x8 ;  /* 0x000000000008289c */ /* 0x000fec0003f0f010 */
[----:B------:R-:W-:Y:S01]  /*6820*/  PLOP3.LUT P0, PT, PT, PT, UP0, 0x80, 0x8 ;  /* 0x000000000008781c */ /* 0x000fe20003f0f008 */
[----:B------:R-:W-:Y:S01]  /*6830*/  @!UPT UIADD3 URZ, UPT, UPT, URZ, URZ, URZ ;  /* 0x000000fffffff290 */ /* 0x000fe2000fffe0ff */
[----:B------:R-:W-:Y:S11]  /*6840*/  BRA.U !UP1, `(.L_x_114) ;  /* 0x0000000109387547 */ /* 0x000ff6000b800000 */
[----:B------:R-:W-:Y:S01]  /*6850*/  UISETP.NE.U32.AND UP0, UPT, UR36, URZ, UPT ;  /* 0x000000ff2400728c */ /* 0x000fe2000bf05070 */
[----:B------:R-:W-:Y:S02]  /*6860*/  HFMA2 R0, -RZ, RZ, 0, 5.9604644775390625e-08 ;  /* 0x00000001ff007431 */ /* 0x000fe400000001ff */
[----:B------:R-:W-:Y:S01]  /*6870*/  IMAD.MOV.U32 R102, RZ, RZ, 0x1 ;  /* 0x00000001ff667424 */ /* 0x000fe200078e00ff */
[----:B------:R-:W-:Y:S06]  /*6880*/  UISETP.NE.AND.EX UP0, UPT, UR37, URZ, UPT, UP0 ;  /* 0x000000ff2500728c */ /* 0x000fec000bf05300 */
        /* <DEDUP_REMOVED lines=9> */
[----:B-12---:R-:W-:Y:S02]  /*6920*/  @!P3 IMAD.U32 R49, RZ, RZ, UR4 ;  /* 0x00000004ff31be24 */ /* 0x006fe4000f8e00ff */
.L_x_114:
[----:B------:R-:W-:Y:S05]  /*6930*/  @!P4 BRA `(.L_x_115) ;  /* 0x000000000020c947 */ /* 0x000fea0003800000 */
[----:B------:R-:W-:Y:S04]  /*6940*/  ISETP.NE.U32.AND P3, PT, R82, RZ, PT ;  /* 0x000000ff5200720c */ /* 0x000fe80003f65070 */
[----:B------:R-:W-:Y:S11]  /*6950*/  ISETP.NE.AND.EX P3, PT, R83, RZ, PT, P3 ;  /* 0x000000ff5300720c */ /* 0x000ff60003f65330 */
[----:B------:R-:W-:Y:S02]  /*6960*/  @!UPT UIADD3 URZ, UPT, UPT, URZ, URZ, URZ ;  /* 0x000000fffffff290 */ /* 0x000fe4000fffe0ff */
[----:B------:R-:W1:Y:S01]  /*6970*/  @P3 LDC.64 R2, c[0x0][0x8a8] ;  /* 0x00022a00ff023b82 */ /* 0x000e620000000a00 */
[----:B------:R-:W-:Y:S04]  /*6980*/  @P3 IMAD R0, R92, UR56, RZ ;  /* 0x000000385c003c24 */ /* 0x000fe8000f8e02ff */
[----:B-1----:R-:W-:Y:S05]  /*6990*/  @P3 IMAD.WIDE R2, R0, 0x4, R2 ;  /* 0x0000000400023825 */ /* 0x002fea00078e0202 */
[----:B-----5:R1:W5:Y:S02]  /*69a0*/  @P3 LDG.E R47, desc[UR48][R2.64] ;  /* 0x00000030022f3981 */ /* 0x020364000c1e1900 */
[----:B-1----:R-:W2:Y:S02]  /*69b0*/  @!P3 LDC R47, c[0x0][0x8a0] ;  /* 0x00022800ff2fbb82 */ /* 0x002ea40000000800 */
.L_x_115:
[----:B-----5:R-:W-:Y:S01]  /*69c0*/  FSETP.NEU.AND P4, PT, R49, RZ, PT ;  /* 0x000000ff3100720b */ /* 0x020fe20003f8d000 */
[----:B------:R-:W-:Y:S01]  /*69d0*/  IMAD.SHL.U32 R119, R17, 0x40, RZ ;  /* 0x0000004011777824 */ /* 0x000fe200078e00ff */
[----:B------:R-:W-:Y:S01]  /*69e0*/  SEL R5, RZ, 0xffffffff, P2 ;  /* 0xffffffffff057807 */ /* 0x000fe20001000000 */
[----:B------:R-:W-:Y:S01]  /*69f0*/  BSSY B1, `(.L_x_116) ;  /* 0x0000047000017945 */ /* 0x000fe20003800000 */
[----:B------:R-:W-:Y:S01]  /*6a00*/  LOP3.LUT P3, RZ, R102, 0xff, RZ, 0xc0, !PT ;  /* 0x000000ff66ff7812 */ /* 0x000fe2000786c0ff */
[----:B------:R-:W-:Y:S01]  /*6a10*/  IMAD.HI.U32 R117, R119, R99, RZ ;  /* 0x0000006377757227 */ /* 0x000fe200078e00ff */
[----:B------:R-:W-:Y:S02]  /*6a20*/  @P1 SEL R0, RZ, 0xffffffff, P4 ;  /* 0xffffffffff001807 */ /* 0x000fe40002000000 */
[----:B------:R-:W-:Y:S01]  /*6a30*/  LEA R120, R45, UR51, 0x3 ;  /* 0x000000332d787c11 */ /* 0x000fe2000f8e18ff */
[----:B------:R-:W-:Y:S01]  /*6a40*/  IMAD.MOV.U32 R121, RZ, RZ, 0x1 ;  /* 0x00000001ff797424 */ /* 0x000fe200078e00ff */
[----:B------:R-:W-:Y:S01]  /*6a50*/  @P0 SEL R0, R5, R0, !P3 ;  /* 0x0000000005000207 */ /* 0x000fe20005800000 */
[----:B------:R-:W-:Y:S01]  /*6a60*/  IMAD.IADD R48, R46, 0x1, R16 ;  /* 0x000000012e307824 */ /* 0x000fe200078e0210 */
[----:B------:R-:W-:Y:S02]  /*6a70*/  ISETP.NE.AND P2, PT, R98, 0x1, PT ;  /* 0x000000016200780c */ /* 0x000fe40003f45270 */
[----:B------:R-:W-:Y:S02]  /*6a80*/  CS2R R90, SRZ ;  /* 0x00000000005a7805 */ /* 0x000fe4000001ff00 */
[----:B------:R-:W-:Y:S02]  /*6a90*/  @P1 LOP3.LUT R0, R0, 0x1, RZ, 0xc0, !PT ;  /* 0x0000000100001812 */ /* 0x000fe400078ec0ff */
[----:B------:R-:W-:Y:S02]  /*6aa0*/  CS2R R88, SRZ ;  /* 0x0000000000587805 */ /* 0x000fe4000001ff00 */
[----:B------:R-:W-:Y:S02]  /*6ab0*/  SHF.R.U32.HI R117, RZ, R96, R117 ;  /* 0x00000060ff757219 */ /* 0x000fe40000011675 */
[----:B------:R-:W-:Y:S02]  /*6ac0*/  CS2R R86, SRZ ;  /* 0x0000000000567805 */ /* 0x000fe4000001ff00 */
[----:B------:R-:W-:Y:S02]  /*6ad0*/  ISETP.NE.U32.OR P6, PT, R0, 0x1, !P1 ;  /* 0x000000010000780c */ /* 0x000fe40004fc5470 */
[----:B------:R-:W-:Y:S02]  /*6ae0*/  CS2R R84, SRZ ;  /* 0x0000000000547805 */ /* 0x000fe4000001ff00 */
[----:B------:R-:W-:Y:S02]  /*6af0*/  LEA R0, R107, UR51, 0x3 ;  /* 0x000000336b007c11 */ /* 0x000fe4000f8e18ff */
[----:B------:R-:W-:Y:S02]  /*6b00*/  SEL R117, R119, R117, !P2 ;  /* 0x0000007577757207 */ /* 0x000fe40005000000 */
[----:B------:R-:W-:Y:S02]  /*6b10*/  PLOP3.LUT P2, PT, PT, PT, UP1, 0x80, 0x8 ;  /* 0x000000000008781c */ /* 0x000fe40003f4f018 */
[----:B------:R-:W-:Y:S01]  /*6b20*/  SEL R4, RZ, 0xffffffff, P4 ;  /* 0xffffffffff047807 */ /* 0x000fe20002000000 */
[----:B------:R-:W-:Y:S01]  /*6b30*/  IMAD.HI.U32 R118, R117, UR46, RZ ;  /* 0x0000002e75767c27 */ /* 0x000fe2000f8e00ff */
[----:B------:R-:W-:Y:S02]  /*6b40*/  ISETP.NE.AND P4, PT, R97, 0x1, PT ;  /* 0x000000016100780c */ /* 0x000fe40003f85270 */
[----:B------:R-:W-:Y:S01]  /*6b50*/  P2R R2, PR, RZ, 0x40 ;  /* 0x00000040ff027803 */ /* 0x000fe20000000000 */
[----:B------:R-:W-:Y:S01]  /*6b60*/  IMAD.MOV R6, RZ, RZ, -R117 ;  /* 0x000000ffff067224 */ /* 0x000fe200078e0a75 */
[----:B------:R-:W-:Y:S02]  /*6b70*/  @P6 SHF.L.U32 R3, R106, 0x1f, RZ ;  /* 0x0000001f6a036819 */ /* 0x000fe400000006ff */
[----:B------:R-:W-:Y:S01]  /*6b80*/  SHF.R.U32.HI R118, RZ, UR47, R118 ;  /* 0x0000002fff767c19 */ /* 0x000fe20008011676 */
[----:B------:R-:W-:Y:S01]  /*6b90*/  IMAD R119, R98, R6, R119 ;  /* 0x0000000662777224 */ /* 0x000fe200078e0277 */
[----:B------:R1:W3:Y:S01]  /*6ba0*/  @P6 SYNCS.PHASECHK.TRANS64.TRYWAIT P1, [R0+URZ+0x220], R3 ;  /* 0x00022003000065a7 */ /* 0x0002e200080211ff */
[----:B------:R-:W-:Y:S02]  /*6bb0*/  @P2 SEL R4, R5, R4, !P3 ;  /* 0x0000000405042207 */ /* 0x000fe40005800000 */
[----:B------:R-:W-:Y:S02]  /*6bc0*/  SEL R118, R117, R118, !P4 ;  /* 0x0000007675767207 */ /* 0x000fe40006000000 */
[----:B------:R-:W-:Y:S03]  /*6bd0*/  LOP3.LUT R4, R4, 0x1, RZ, 0xc0, !PT ;  /* 0x0000000104047812 */ /* 0x000fe600078ec0ff */
[----:B------:R-:W-:Y:S01]  /*6be0*/  IMAD.MOV R5, RZ, RZ, -R118 ;  /* 0x000000ffff057224 */ /* 0x000fe200078e0a76 */
[----:B------:R-:W-:Y:S03]  /*6bf0*/  ISETP.NE.U32.AND P5, PT, R4, 0x1, PT ;  /* 0x000000010400780c */ /* 0x000fe60003fa5070 */
[----:B------:R-:W-:Y:S01]  /*6c00*/  IMAD R117, R97, R5, R117 ;  /* 0x0000000561757224 */ /* 0x000fe200078e0275 */
[----:B------:R-:W-:Y:S02]  /*6c10*/  P2R R122, PR, RZ, 0x20 ;  /* 0x00000020ff7a7803 */ /* 0x000fe40000000000 */
[----:B-1----:R-:W-:Y:S04]  /*6c20*/  SHF.L.U32 R3, R109, 0x1f, RZ ;  /* 0x0000001f6d037819 */ /* 0x002fe800000006ff */
[----:B------:R1:W4:Y:S01]  /*6c30*/  SYNCS.PHASECHK.TRANS64.TRYWAIT P0, [R120+URZ+0x260], R3 ;  /* 0x00026003780075a7 */ /* 0x00032200080011ff */
[----:B---3--:R-:W-:Y:S01]  /*6c40*/  @P6 SEL R121, RZ, 0x1, !P1 ;  /* 0x00000001ff796807 */ /* 0x008fe20004800000 */
[----:B-1----:R-:W-:Y:S06]  /*6c50*/  @!P6 BRA `(.L_x_117) ;  /* 0x000000000080e947 */ /* 0x002fec0003800000 */
[----:B------:R-:W-:Y:S01]  /*6c60*/  @P5 IMAD R7, R107, 0x1000, R110 ;  /* 0x000010006b075824 */ /* 0x000fe200078e026e */
[----:B------:R-:W1:Y:S01]  /*6c70*/  S2R R4, SR_CgaCtaId ;  /* 0x0000000000047919 */ /* 0x000e620000008800 */
[----:B------:R-:W-:Y:S01]  /*6c80*/  ISETP.NE.AND P1, PT, R121, RZ, PT ;  /* 0x000000ff7900720c */ /* 0x000fe20003f25270 */
[----:B------:R-:W-:Y:S01]  /*6c90*/  BSSY B0, `(.L_x_118) ;  /* 0x000000b000007945 */ /* 0x000fe20003800000 */
[----:B------:R-:W-:Y:S01]  /*6ca0*/  @P5 VIADD R6, R7, UR51 ;  /* 0x0000003307065c36 */ /* 0x000fe20008000000 */
[----:B------:R-:W-:Y:S02]  /*6cb0*/  CS2R R86, SRZ ;  /* 0x0000000000567805 */ /* 0x000fe4000001ff00 */
[----:B------:R-:W-:Y:S02]  /*6cc0*/  CS2R R84, SRZ ;  /* 0x0000000000547805 */ /* 0x000fe4000001ff00 */
[----:B------:R-:W-:Y:S01]  /*6cd0*/  CS2R R90, SRZ ;  /* 0x00000000005a7805 */ /* 0x000fe2000001ff00 */
[----:B------:R-:W-:Y:S01]  /*6ce0*/  @P5 IMAD R6, R111, -0x10, R6 ;  /* 0xfffffff06f065824 */ /* 0x000fe200078e0206 */
[----:B------:R-:W-:Y:S04]  /*6cf0*/  CS2R R88, SRZ ;  /* 0x0000000000587805 */ /* 0x000fe8000001ff00 */
[----:B------:R-:W-:Y:S05]  /*6d00*/  @P1 BRA `(.L_x_119) ;  /* 0x00000000000c1947 */ /* 0x000fea0003800000 */
[----:B------:R-:W-:Y:S04]  /*6d10*/  SHF.L.U32 R5, R106, 0x1f, RZ ;  /* 0x0000001f6a057819 */ /* 0x000fe800000006ff */
[----:B------:R-:W3:Y:S02]  /*6d20*/  SYNCS.PHASECHK.TRANS64.TRYWAIT P1, [R0+URZ+0x220], R5 ;  /* 0x00022005000075a7 */ /* 0x000ee400080211ff */
[----:B---3--:R-:W-:Y:S05]  /*6d30*/  @!P1 BRA `(.L_x_120) ;  /* 0x0000002c00689947 */ /* 0x008fea0003800000 */
.L_x_119:
[----:B------:R-:W-:Y:S05]  /*6d40*/  BSYNC B0 ;  /* 0x0000000000007941 */ /* 0x000fea0003800000 */
.L_x_118:
[----:B------:R-:W-:Y:S01]  /*6d50*/  ISETP.NE.AND P1, PT, R122, RZ, PT ;  /* 0x000000ff7a00720c */ /* 0x000fe20003f25270 */
[----:B---3--:R-:W-:Y:S02]  /*6d60*/  VIADD R0, R0, 0x230 ;  /* 0x0000023000007836 */ /* 0x008fe40000000000 */
[----:B------:R-:W-:Y:S03]  /*6d70*/  VIADD R107, R107, 0x1 ;  /* 0x000000016b6b7836 */ /* 0x000fe60000000000 */
[----:B-1----:R-:W-:Y:S07]  /*6d80*/  PRMT R0, R4, 0x654, R0 ;  /* 0x0000065404007816 */ /* 0x002fee0000000000 */
[----:B------:R1:W3:Y:S04]  /*6d90*/  @P1 LDS.128 R84, [R7+UR51+0x400] ;  /* 0x0004003307541984 */ /* 0x0002e80008000c00 */
[----:B------:R1:W1:Y:S01]  /*6da0*/  @P1 LDS.128 R88, [R6+0x410] ;  /* 0x0004100006581984 */ /* 0x0002620000000c00 */
[C---:B------:R-:W-:Y:S01]  /*6db0*/  ISETP.NE.AND P1, PT, R107.reuse, 0x2, PT ;  /* 0x000000026b00780c */ /* 0x040fe20003f25270 */
[----:B------:R-:W-:Y:S01]  /*6dc0*/  @!PT LDS RZ, [RZ] ;  /* 0x00000000fffff984 */ /* 0x000fe20000000800 */
[----:B------:R-:W-:Y:S01]  /*6dd0*/  @!PT LDS RZ, [RZ] ;  /* 0x00000000fffff984 */ /* 0x000fe20000000800 */
[----:B------:R-:W-:Y:S01]  /*6de0*/  @!PT LDS RZ, [RZ] ;  /* 0x00000000fffff984 */ /* 0x000fe20000000800 */
[----:B------:R-:W-:Y:S01]  /*6df0*/  @!PT LDS RZ, [RZ] ;  /* 0x00000000fffff984 */ /* 0x000fe20000000800 */
[----:B------:R5:W-:Y:S06]  /*6e00*/  MEMBAR.ALL.CTA ;  /* 0x0000000000007992 */ /* 0x000bec0000008000 */
[----:B-----5:R-:W5:Y:S01]  /*6e10*/  FENCE.VIEW.ASYNC.S ;  /* 0x00000000000073c6 */ /* 0x020f620000000000 */
[----:B------:R-:W-:Y:S01]  /*6e20*/  SEL R107, R107, RZ, P1 ;  /* 0x000000ff6b6b7207 */ /* 0x000fe20000800000 */
[----:B-----5:R5:W-:Y:S02]  /*6e30*/  SYNCS.ARRIVE.TRANS64.RED.A1T0 RZ, [R0+URZ], RZ ;  /* 0x000000ff00ff79a7 */ /* 0x020be400081004ff */
[----:B-----5:R-:W-:Y:S04]  /*6e40*/  SEL R0, RZ, 0x1, P1 ;  /* 0x00000001ff007807 */ /* 0x020fe80000800000 */
[----:B---3--:R-:W-:Y:S02]  /*6e50*/  LOP3.LUT R106, R106, R0, RZ, 0x3c, !PT ;  /* 0x000000006a6a7212 */ /* 0x008fe400078e3cff */
.L_x_117:
[----:B------:R-:W-:Y:S05]  /*6e60*/  BSYNC B1 ;  /* 0x0000000000017941 */ /* 0x000fea0003800000 */
.L_x_116:
[----:B------:R-:W-:Y:S04]  /*6e70*/  SHF.R.U32.HI R0, RZ, 0x15, R48 ;  /* 0x00000015ff007819 */ /* 0x000fe80000011630 */
[----:B------:R-:W-:Y:S01]  /*6e80*/  LOP3.LUT P1, RZ, R0, 0x3, R113, 0x48, !PT ;  /* 0x0000000300ff7812 */ /* 0x000fe20007824871 */
[----:B------:R-:W-:Y:S01]  /*6e90*/  @!UPT UIADD3 URZ, UPT, UPT, URZ, URZ, URZ ;  /* 0x000000fffffff290 */ /* 0x000fe2000fffe0ff */
[----:B----4-:R-:W-:Y:S11]  /*6ea0*/  @P0 BRA `(.L_x_121) ;  /* 0x0000000000080947 */ /* 0x010ff60003800000 */
[----:B------:R-:W3:Y:S02]  /*6eb0*/  SYNCS.PHASECHK.TRANS64.TRYWAIT P0, [R120+URZ+0x260], R3 ;  /* 0x00026003780075a7 */ /* 0x000ee400080011ff */
[----:B---3--:R-:W-:Y:S05]  /*6ec0*/  @!P0 BRA `(.L_x_122) ;  /* 0x0000002c00188947 */ /* 0x008fea0003800000 */
.L_x_121:
[----:B------:R-:W-:Y:S04]  /*6ed0*/  BSSY.RECONVERGENT B6, `(.L_x_123) ;  /* 0x0000012000067945 */ /* 0x000fe80003800200 */
[----:B------:R-:W-:Y:S05]  /*6ee0*/  @!P1 BRA `(.L_x_124) ;  /* 0x0000000000409947 */ /* 0x000fea0003800000 */
[----:B------:R-:W4:Y:S01]  /*6ef0*/  LDCU.64 UR8, c[0x4][0x70] ;  /* 0x01000e00ff0877ac */ /* 0x000f220008000a00 */
[----:B------:R-:W-:Y:S01]  /*6f00*/  MOV R15, 0x0 ;  /* 0x00000000000f7802 */ /* 0x000fe20000000f00 */
[----:B------:R-:W-:Y:S02]  /*6f10*/  HFMA2 R12, -RZ, RZ, 0, 5.9604644775390625e-08 ;  /* 0x00000001ff0c7431 */ /* 0x000fe400000001ff */
[----:B------:R-:W-:Y:S02]  /*6f20*/  IMAD.MOV.U32 R8, RZ, RZ, 0x192 ;  /* 0x00000192ff087424 */ /* 0x000fe400078e00ff */
[----:B------:R-:W-:Y:S01]  /*6f30*/  IMAD.MOV.U32 R13, RZ, RZ, RZ ;  /* 0x000000ffff0d7224 */ /* 0x000fe200078e00ff */
[----:B------:R-:W1:Y:S01]  /*6f40*/  LDCU.64 UR6, c[0x4][0x78] ;  /* 0x01000f00ff0677ac */ /* 0x000e620008000a00 */
[----:B------:R-:W2:Y:S01]  /*6f50*/  LDC.64 R14, c[0x4][R15] ;  /* 0x010000000f0e7b82 */ /* 0x000ea20000000a00 */
[----:B------:R-:W5:Y:S01]  /*6f60*/  LDCU.64 UR4, c[0x4][0x10] ;  /* 0x01000200ff0477ac */ /* 0x000f620008000a00 */
[----:B----4-:R-:W-:Y:S01]  /*6f70*/  MOV R5, UR9 ;  /* 0x0000000900057c02 */ /* 0x010fe20008000f00 */
[----:B------:R-:W-:Y:S01]  /*6f80*/  IMAD.U32 R4, RZ, RZ, UR8 ;  /* 0x00000008ff047e24 */ /* 0x000fe2000f8e00ff */
[----:B-1----:R-:W-:Y:S01]  /*6f90*/  MOV R7, UR7 ;  /* 0x0000000700077c02 */ /* 0x002fe20008000f00 */
[----:B------:R-:W-:Y:S01]  /*6fa0*/  IMAD.U32 R6, RZ, RZ, UR6 ;  /* 0x00000006ff067e24 */ /* 0x000fe2000f8e00ff */
[----:B-----5:R-:W-:Y:S01]  /*6fb0*/  MOV R11, UR5 ;  /* 0x00000005000b7c02 */ /* 0x020fe20008000f00 */
[----:B------:R-:W-:Y:S02]  /*6fc0*/  IMAD.U32 R10, RZ, RZ, UR4 ;  /* 0x00000004ff0a7e24 */ /* 0x000fe4000f8e00ff */
[----:B------:R-:W-:Y:S07]  /*6fd0*/  LEPC R20, `(.L_x_124) ;  /* 0x000000001014794e */ /* 0x000fee0000000000 */
[----:B--23--:R-:W-:Y:S05]  /*6fe0*/  CALL.ABS.NOINC R14 ;  /* 0x000000000e007343 */ /* 0x00cfea0003c00000 */
.L_x_124:
[----:B------:R-:W-:Y:S05]  /*6ff0*/  BSYNC.RECONVERGENT B6 ;  /* 0x0000000000067941 */ /* 0x000fea0003800200 */
.L_x_123:
[-C--:B------:R-:W-:Y:S01]  /*7000*/  F2FP.F16.E4M3.UNPACK_B R0, R84.reuse ;  /* 0x00000054ff00723e */ /* 0x080fe200020006ff */
[----:B------:R-:W-:Y:S05]  /*7010*/  WARPSYNC.ALL ;  /* 0x0000000000007948 */ /* 0x000fea0003800000 */
[----:B------:R-:W-:Y:S01]  /*7020*/  R2UR UR4, R48 ;  /* 0x00000000300472ca */ /* 0x000fe200000e0000 */
[--C-:B------:R-:W-:Y:S01]  /*7030*/  HADD2.F32 R50, -RZ, R0.reuse.H0_H0 ;  /* 0x20000000ff327230 */ /* 0x100fe20000004100 */
[----:B------:R-:W-:Y:S01]  /*7040*/  ISETP.NE.AND P6, PT, R2, RZ, PT ;  /* 0x000000ff0200720c */ /* 0x000fe20003fc5270 */
[----:B------:R-:W-:Y:S01]  /*7050*/  HADD2.F32 R51, -RZ, R0.H1_H1 ;  /* 0x30000000ff337230 */ /* 0x000fe20000004100 */
[-C--:B------:R-:W-:Y:S01]  /*7060*/  F2FP.F16.E4M3.UNPACK_B R0, R85.reuse.H1 ;  /* 0x00000055ff00723e */ /* 0x080fe200030006ff */
[----:B------:R-:W-:Y:S01]  /*7070*/  BSSY.RECONVERGENT B0, `(.L_x_125) ;  /* 0x000009b000007945 */ /* 0x000fe20003800200 */
[----:B------:R-:W-:Y:S02]  /*7080*/  F2FP.F16.E4M3.UNPACK_B R2, R85 ;  /* 0x00000055ff02723e */ /* 0x000fe400020006ff */
[----:B---3--:R-:W-:Y:S01]  /*7090*/  F2FP.F16.E4M3.UNPACK_B R3, R84.H1 ;  /* 0x00000054ff03723e */ /* 0x008fe200030006ff */
[--C-:B------:R-:W-:Y:S01]  /*70a0*/  HADD2.F32 R56, -RZ, R0.reuse.H0_H0 ;  /* 0x20000000ff387230 */ /* 0x100fe20000004100 */
[----:B------:R-:W-:Y:S01]  /*70b0*/  ISETP.NE.AND P0, PT, R112, RZ, PT ;  /* 0x000000ff7000720c */ /* 0x000fe20003f05270 */
[----:B------:R-:W-:Y:S01]  /*70c0*/  HADD2.F32 R57, -RZ, R0.H1_H1 ;  /* 0x30000000ff397230 */ /* 0x000fe20000004100 */
[----:B------:R-:W-:Y:S01]  /*70d0*/  F2FP.F16.E4M3.UNPACK_B R0, R86 ;  /* 0x00000056ff00723e */ /* 0x000fe200020006ff */
[----:B-1----:R-:W-:Y:S01]  /*70e0*/  LDTM.16dp32bit_t0_t15.x32 R4, tmem[UR4] ;  /* 0x00000004000479ee */ /* 0x002fe20008a80000 */
[----:B------:R-:W2:Y:S01]  /*70f0*/  LDTM.16dp32bit_t16_t31.x32 R4, tmem[UR4+0x20] ;  /* 0x00002004000479ee */ /* 0x000ea20008aa0000 */
[--C-:B------:R-:W-:Y:S02]  /*7100*/  HADD2.F32 R54, -RZ, R2.reuse.H0_H0 ;  /* 0x20000002ff367230 */ /* 0x100fe40000004100 */
[----:B------:R-:W-:Y:S01]  /*7110*/  HADD2.F32 R55, -RZ, R2.H1_H1 ;  /* 0x30000002ff377230 */ /* 0x000fe20000004100 */
[-C--:B------:R-:W-:Y:S01]  /*7120*/  F2FP.F16.E4M3.UNPACK_B R2, R87.reuse ;  /* 0x00000057ff02723e */ /* 0x080fe200020006ff */
[--C-:B------:R-:W-:Y:S02]  /*7130*/  HADD2.F32 R58, -RZ, R0.reuse.H0_H0 ;  /* 0x20000000ff3a7230 */ /* 0x100fe40000004100 */
[----:B------:R-:W-:Y:S01]  /*7140*/  HADD2.F32 R59, -RZ, R0.H1_H1 ;  /* 0x30000000ff3b7230 */ /* 0x000fe20000004100 */
[----:B------:R-:W-:Y:S01]  /*7150*/  F2FP.F16.E4M3.UNPACK_B R0, R87.H1 ;  /* 0x00000057ff00723e */ /* 0x000fe200030006ff */
[--C-:B------:R-:W-:Y:S02]  /*7160*/  HADD2.F32 R62, -RZ, R2.reuse.H0_H0 ;  /* 0x20000002ff3e7230 */ /* 0x100fe40000004100 */
[----:B------:R-:W-:Y:S01]  /*7170*/  HADD2.F32 R63, -RZ, R2.H1_H1 ;  /* 0x30000002ff3f7230 */ /* 0x000fe20000004100 */
[----:B------:R-:W-:Y:S01]  /*7180*/  F2FP.F16.E4M3.UNPACK_B R2, R88 ;  /* 0x00000058ff02723e */ /* 0x000fe200020006ff */
[--C-:B------:R-:W-:Y:S02]  /*7190*/  HADD2.F32 R64, -RZ, R0.reuse.H0_H0 ;  /* 0x20000000ff407230 */ /* 0x100fe40000004100 */
[----:B------:R-:W-:Y:S01]  /*71a0*/  HADD2.F32 R65, -RZ, R0.H1_H1 ;  /* 0x30000000ff417230 */ /* 0x000fe20000004100 */
[----:B------:R-:W-:Y:S01]  /*71b0*/  F2FP.F16.E4M3.UNPACK_B R0, R89 ;  /* 0x00000059ff00723e */ /* 0x000fe200020006ff */
[--C-:B------:R-:W-:Y:S02]  /*71c0*/  HADD2.F32 R52, -RZ, R3.reuse.H0_H0 ;  /* 0x20000003ff347230 */ /* 0x100fe40000004100 */
[----:B------:R-:W-:Y:S01]  /*71d0*/  HADD2.F32 R53, -RZ, R3.H1_H1 ;  /* 0x30000003ff357230 */ /* 0x000fe20000004100 */
[----:B------:R-:W-:Y:S01]  /*71e0*/  F2FP.F16.E4M3.UNPACK_B R3, R86.H1 ;  /* 0x00000056ff03723e */ /* 0x000fe200030006ff */
[--C-:B------:R-:W-:Y:S02]  /*71f0*/  HADD2.F32 R70, -RZ, R0.reuse.H0_H0 ;  /* 0x20000000ff467230 */ /* 0x100fe40000004100 */
[----:B------:R-:W-:Y:S01]  /*7200*/  HADD2.F32 R71, -RZ, R0.H1_H1 ;  /* 0x30000000ff477230 */ /* 0x000fe20000004100 */
[----:B------:R-:W-:Y:S01]  /*7210*/  F2FP.F16.E4M3.UNPACK_B R0, R90 ;  /* 0x0000005aff00723e */ /* 0x000fe200020006ff */
[--C-:B------:R-:W-:Y:S02]  /*7220*/  HADD2.F32 R66, -RZ, R2.reuse.H0_H0 ;  /* 0x20000002ff427230 */ /* 0x100fe40000004100 */
[C---:B--2---:R-:W-:Y:S01]  /*7230*/  FMUL R7, R47.reuse, R7 ;  /* 0x000000072f077220 */ /* 0x044fe20000400000 */
[----:B------:R-:W-:Y:S01]  /*7240*/  HADD2.F32 R67, -RZ, R2.H1_H1 ;  /* 0x30000002ff437230 */ /* 0x000fe20000004100 */
[----:B------:R-:W-:Y:S01]  /*7250*/  F2FP.F16.E4M3.UNPACK_B R2, R89.H1 ;  /* 0x00000059ff02723e */ /* 0x000fe200030006ff */
[--C-:B------:R-:W-:Y:S02]  /*7260*/  HADD2.F32 R60, -RZ, R3.reuse.H0_H0 ;  /* 0x20000003ff3c7230 */ /* 0x100fe40000004100 */
[C---:B------:R-:W-:Y:S01]  /*7270*/  FMUL R11, R47.reuse, R11 ;  /* 0x0000000b2f0b7220 */ /* 0x040fe20000400000 */
        /* <DEDUP_REMOVED lines=9> */
[----:B------:R-:W-:Y:S01]  /*7310*/  F2FP.F16.E4M3.UNPACK_B R2, R91 ;  /* 0x0000005bff02723e */ /* 0x000fe200020006ff */
[--C-:B------:R-:W-:Y:S02]  /*7320*/  HADD2.F32 R68, -RZ, R3.reuse.H0_H0 ;  /* 0x20000003ff447230 */ /* 0x100fe40000004100 */
[C---:B------:R-:W-:Y:S01]  /*7330*/  FMUL R23, R47.reuse, R23 ;  /* 0x000000172f177220 */ /* 0x040fe20000400000 */
[----:B------:R-:W-:Y:S01]  /*7340*/  HADD2.F32 R69, -RZ, R3.H1_H1 ;  /* 0x30000003ff457230 */ /* 0x000fe20000004100 */
[----:B------:R-:W-:Y:S01]  /*7350*/  F2FP.F16.E4M3.UNPACK_B R3, R90.H1 ;  /* 0x0000005aff03723e */ /* 0x000fe200030006ff */
[--C-:B------:R-:W-:Y:S02]  /*7360*/  HADD2.F32 R80, -RZ, R0.reuse.H0_H0 ;  /* 0x20000000ff507230 */ /* 0x100fe40000004100 */
[C---:B------:R-:W-:Y:S01]  /*7370*/  FMUL R27, R47.reuse, R27 ;  /* 0x0000001b2f1b7220 */ /* 0x040fe20000400000 */
[----:B------:R-:W-:Y:S02]  /*7380*/  HADD2.F32 R81, -RZ, R0.H1_H1 ;  /* 0x30000000ff517230 */ /* 0x000fe40000004100 */
[C---:B------:R-:W-:Y:S01]  /*7390*/  FMUL R0, R47.reuse, R4 ;  /* 0x000000042f007220 */ /* 0x040fe20000400000 */
[--C-:B------:R-:W-:Y:S02]  /*73a0*/  HADD2.F32 R78, -RZ, R2.reuse.H0_H0 ;  /* 0x20000002ff4e7230 */ /* 0x100fe40000004100 */
[----:B------:R-:W-:Y:S01]  /*73b0*/  FMUL R4, R47, R8 ;  /* 0x000000082f047220 */ /* 0x000fe20000400000 */
[----:B------:R-:W-:Y:S02]  /*73c0*/  HADD2.F32 R79, -RZ, R2.H1_H1 ;  /* 0x30000002ff4f7230 */ /* 0x000fe40000004100 */
[----:B------:R-:W-:Y:S01]  /*73d0*/  FFMA R0, R49, R50, R0 ;  /* 0x0000003231007223 */ /* 0x000fe20000000000 */
[--C-:B------:R-:W-:Y:S02]  /*73e0*/  HADD2.F32 R77, -RZ, R3.reuse.H1_H1 ;  /* 0x30000003ff4d7230 */ /* 0x100fe40000004100 */
[C---:B------:R-:W-:Y:S01]  /*73f0*/  FMUL R2, R47.reuse, R5 ;  /* 0x000000052f027220 */ /* 0x040fe20000400000 */
[----:B------:R-:W-:Y:S02]  /*7400*/  HADD2.F32 R76, -RZ, R3.H0_H0 ;  /* 0x20000003ff4c7230 */ /* 0x000fe40000004100 */
[C---:B------:R-:W-:Y:S01]  /*7410*/  FMUL R3, R47.reuse, R6 ;  /* 0x000000062f037220 */ /* 0x040fe20000400000 */
[----:B------:R-:W-:Y:S01]  /*7420*/  FMUL R5, R47, R9 ;  /* 0x000000092f057220 */ /* 0x000fe20000400000 */
[----:B------:R-:W-:Y:S01]  /*7430*/  FFMA R2, R49, R51, R2 ;  /* 0x0000003331027223 */ /* 0x000fe20000000002 */
[----:B------:R-:W-:Y:S01]  /*7440*/  FMUL R8, R47, R12 ;  /* 0x0000000c2f087220 */ /* 0x000fe20000400000 */
[C---:B------:R-:W-:Y:S01]  /*7450*/  FFMA R3, R49.reuse, R52, R3 ;  /* 0x0000003431037223 */ /* 0x040fe20000000003 */
[C---:B------:R-:W-:Y:S01]  /*7460*/  FFMA R7, R49.reuse, R53, R7 ;  /* 0x0000003531077223 */ /* 0x040fe20000000007 */
[C---:B------:R-:W-:Y:S01]  /*7470*/  FFMA R4, R49.reuse, R54, R4 ;  /* 0x0000003631047223 */ /* 0x040fe20000000004 */
[----:B------:R-:W-:Y:S01]  /*7480*/  FFMA R5, R49, R55, R5 ;  /* 0x0000003731057223 */ /* 0x000fe20000000005 */
[C---:B------:R-:W-:Y:S01]  /*7490*/  FMUL R9, R47.reuse, R13 ;  /* 0x0000000d2f097220 */ /* 0x040fe20000400000 */
[----:B------:R-:W-:Y:S01]  /*74a0*/  FMUL R12, R47, R16 ;  /* 0x000000102f0c7220 */ /* 0x000fe20000400000 */
[----:B------:R-:W-:Y:S01]  /*74b0*/  F2FP.SATFINITE.E4M3.F32.PACK_AB_MERGE_C R3, R7, R3, RZ ;  /* 0x000000030703723e */ /* 0x000fe200048070ff */
[C---:B------:R-:W-:Y:S01]  /*74c0*/  FMUL R13, R47.reuse, R17 ;  /* 0x000000112f0d7220 */ /* 0x040fe20000400000 */
[C---:B------:R-:W-:Y:S01]  /*74d0*/  FMUL R16, R47.reuse, R20 ;  /* 0x000000142f107220 */ /* 0x040fe20000400000 */
[C---:B------:R-:W-:Y:S01]  /*74e0*/  FMUL R17, R47.reuse, R21 ;  /* 0x000000152f117220 */ /* 0x040fe20000400000 */
[----:B------:R-:W-:Y:S01]  /*74f0*/  F2FP.SATFINITE.E4M3.F32.PACK_AB_MERGE_C R52, R2, R0, R3 ;  /* 0x000000000234723e */ /* 0x000fe20004807003 */
[C---:B------:R-:W-:Y:S01]  /*7500*/  FMUL R20, R47.reuse, R24 ;  /* 0x000000182f147220 */ /* 0x040fe20000400000 */
[----:B------:R-:W-:Y:S01]  /*7510*/  SHF.L.U32 R0, R114, 0x4, RZ ;  /* 0x0000000472007819 */ /* 0x000fe200000006ff */
[C---:B------:R-:W-:Y:S01]  /*7520*/  FMUL R21, R47.reuse, R25 ;  /* 0x000000192f157220 */ /* 0x040fe20000400000 */
[C---:B------:R-:W-:Y:S01]  /*7530*/  FMUL R24, R47.reuse, R28 ;  /* 0x0000001c2f187220 */ /* 0x040fe20000400000 */
[C---:B------:R-:W-:Y:S01]  /*7540*/  FMUL R25, R47.reuse, R29 ;  /* 0x0000001d2f197220 */ /* 0x040fe20000400000 */
[C---:B------:R-:W-:Y:S01]  /*7550*/  FMUL R28, R47.reuse, R32 ;  /* 0x000000202f1c7220 */ /* 0x040fe20000400000 */
[----:B------:R-:W-:Y:S01]  /*7560*/  FMUL R29, R47, R33 ;  /* 0x000000212f1d7220 */ /* 0x000fe20000400000 */
[----:B------:R-:W-:Y:S01]  /*7570*/  LEA R2, R107, UR51, 0x3 ;  /* 0x000000336b027c11 */ /* 0x000fe2000f8e18ff */
[C---:B------:R-:W-:Y:S01]  /*7580*/  FMUL R6, R47.reuse, R10 ;  /* 0x0000000a2f067220 */ /* 0x040fe20000400000 */
[C---:B------:R-:W-:Y:S01]  /*7590*/  FMUL R10, R47.reuse, R14 ;  /* 0x0000000e2f0a7220 */ /* 0x040fe20000400000 */
[----:B------:R-:W-:Y:S01]  /*75a0*/  @P6 SHF.L.U32 R3, R106, 0x1f, RZ ;  /* 0x0000001f6a036819 */ /* 0x000fe200000006ff */
[----:B------:R-:W-:Y:S01]  /*75b0*/  FMUL R14, R47, R18 ;  /* 0x000000122f0e7220 */ /* 0x000fe20000400000 */
[C---:B------:R-:W-:Y:S01]  /*75c0*/  FFMA R6, R49.reuse, R56, R6 ;  /* 0x0000003831067223 */ /* 0x040fe20000000006 */
[C---:B------:R-:W-:Y:S01]  /*75d0*/  FFMA R11, R49.reuse, R57, R11 ;  /* 0x00000039310b7223 */ /* 0x040fe2000000000b */
[C---:B------:R-:W-:Y:S01]  /*75e0*/  FFMA R8, R49.reuse, R58, R8 ;  /* 0x0000003a31087223 */ /* 0x040fe20000000008 */
[C---:B------:R-:W-:Y:S01]  /*75f0*/  FFMA R9, R49.reuse, R59, R9 ;  /* 0x0000003b31097223 */ /* 0x040fe20000000009 */
[C---:B------:R-:W-:Y:S01]  /*7600*/  FFMA R10, R49.reuse, R60, R10 ;  /* 0x0000003c310a7223 */ /* 0x040fe2000000000a */
[----:B------:R-:W-:Y:S01]  /*7610*/  FFMA R15, R49, R61, R15 ;  /* 0x0000003d310f7223 */ /* 0x000fe2000000000f */
[----:B------:R-:W-:Y:S01]  /*7620*/  F2FP.SATFINITE.E4M3.F32.PACK_AB_MERGE_C R6, R11, R6, RZ ;  /* 0x000000060b06723e */ /* 0x000fe200048070ff */
[C---:B------:R-:W-:Y:S01]  /*7630*/  FFMA R12, R49.reuse, R62, R12 ;  /* 0x0000003e310c7223 */ /* 0x040fe2000000000c */
[C---:B------:R-:W-:Y:S01]  /*7640*/  FFMA R13, R49.reuse, R63, R13 ;  /* 0x0000003f310d7223 */ /* 0x040fe2000000000d */
[----:B------:R-:W-:Y:S01]  /*7650*/  FFMA R14, R49, R64, R14 ;  /* 0x00000040310e7223 */ /* 0x000fe2000000000e */
[----:B------:R-:W-:Y:S01]  /*7660*/  F2FP.SATFINITE.E4M3.F32.PACK_AB_MERGE_C R10, R15, R10, RZ ;  /* 0x0000000a0f0a723e */ /* 0x000fe200048070ff */
[----:B------:R-:W-:Y:S01]  /*7670*/  FMUL R18, R47, R22 ;  /* 0x000000162f127220 */ /* 0x000fe20000400000 */
[C---:B------:R-:W-:Y:S01]  /*7680*/  FFMA R19, R49.reuse, R65, R19 ;  /* 0x0000004131137223 */ /* 0x040fe20000000013 */
[C---:B------:R-:W-:Y:S01]  /*7690*/  FFMA R16, R49.reuse, R66, R16 ;  /* 0x0000004231107223 */ /* 0x040fe20000000010 */
[C---:B------:R-:W-:Y:S01]  /*76a0*/  FFMA R17, R49.reuse, R67, R17 ;  /* 0x0000004331117223 */ /* 0x040fe20000000011 */
[----:B------:R-:W-:Y:S01]  /*76b0*/  FFMA R18, R49, R68, R18 ;  /* 0x0000004431127223 */ /* 0x000fe20000000012 */
[----:B------:R-:W-:Y:S01]  /*76c0*/  FMUL R22, R47, R26 ;  /* 0x0000001a2f167220 */ /* 0x000fe20000400000 */
[C---:B------:R-:W-:Y:S01]  /*76d0*/  FFMA R23, R49.reuse, R69, R23 ;  /* 0x0000004531177223 */ /* 0x040fe20000000017 */
[C---:B------:R-:W-:Y:S01]  /*76e0*/  FFMA R20, R49.reuse, R70, R20 ;  /* 0x0000004631147223 */ /* 0x040fe20000000014 */
[C---:B------:R-:W-:Y:S01]  /*76f0*/  FFMA R21, R49.reuse, R71, R21 ;  /* 0x0000004731157223 */ /* 0x040fe20000000015 */
[----:B------:R-:W-:Y:S01]  /*7700*/  FFMA R22, R49, R72, R22 ;  /* 0x0000004831167223 */ /* 0x000fe20000000016 */
[----:B------:R-:W-:Y:S01]  /*7710*/  FMUL R26, R47, R30 ;  /* 0x0000001e2f1a7220 */ /* 0x000fe20000400000 */
[----:B------:R-:W-:Y:S01]  /*7720*/  FFMA R27, R49, R73, R27 ;  /* 0x00000049311b7223 */ /* 0x000fe2000000001b */
[----:B------:R-:W-:Y:S01]  /*7730*/  FMUL R31, R47, R31 ;  /* 0x0000001f2f1f7220 */ /* 0x000fe20000400000 */
[C---:B------:R-:W-:Y:S01]  /*7740*/  FFMA R24, R49.reuse, R74, R24 ;  /* 0x0000004a31187223 */ /* 0x040fe20000000018 */
[C---:B------:R-:W-:Y:S01]  /*7750*/  FFMA R25, R49.reuse, R75, R25 ;  /* 0x0000004b31197223 */ /* 0x040fe20000000019 */
[----:B------:R-:W-:Y:S01]  /*7760*/  FFMA R26, R49, R76, R26 ;  /* 0x0000004c311a7223 */ /* 0x000fe2000000001a */
[----:B------:R-:W-:Y:S01]  /*7770*/  FMUL R30, R47, R34 ;  /* 0x000000222f1e7220 */ /* 0x000fe20000400000 */
[----:B------:R-:W-:Y:S01]  /*7780*/  FFMA R31, R49, R77, R31 ;  /* 0x0000004d311f7223 */ /* 0x000fe2000000001f */
[----:B------:R-:W-:Y:S01]  /*7790*/  FMUL R35, R47, R35 ;  /* 0x000000232f237220 */ /* 0x000fe20000400000 */
[----:B------:R-:W-:Y:S01]  /*77a0*/  F2FP.SATFINITE.E4M3.F32.PACK_AB_MERGE_C R14, R19, R14, RZ ;  /* 0x0000000e130e723e */ /* 0x000fe200048070ff */
[C---:B------:R-:W-:Y:S01]  /*77b0*/  FFMA R28, R49.reuse, R78, R28 ;  /* 0x0000004e311c7223 */ /* 0x040fe2000000001c */
[C---:B------:R-:W-:Y:S01]  /*77c0*/  FFMA R29, R49.reuse, R79, R29 ;  /* 0x0000004f311d7223 */ /* 0x040fe2000000001d */
[----:B------:R-:W-:Y:S01]  /*77d0*/  FFMA R30, R49, R80, R30 ;  /* 0x00000050311e7223 */ /* 0x000fe2000000001e */
[----:B------:R-:W-:Y:S01]  /*77e0*/  F2FP.SATFINITE.E4M3.F32.PACK_AB_MERGE_C R18, R23, R18, RZ ;  /* 0x000000121712723e */ /* 0x000fe200048070ff */
[----:B------:R-:W-:Y:S01]  /*77f0*/  FFMA R35, R49, R81, R35 ;  /* 0x0000005131237223 */ /* 0x000fe20000000023 */
[----:B------:R-:W-:Y:S02]  /*7800*/  F2FP.SATFINITE.E4M3.F32.PACK_AB_MERGE_C R53, R5, R4, R6 ;  /* 0x000000040535723e */ /* 0x000fe40004807006 */
[----:B------:R-:W-:Y:S02]  /*7810*/  F2FP.SATFINITE.E4M3.F32.PACK_AB_MERGE_C R54, R9, R8, R10 ;  /* 0x000000080936723e */ /* 0x000fe4000480700a */
[----:B------:R-:W-:Y:S02]  /*7820*/  F2FP.SATFINITE.E4M3.F32.PACK_AB_MERGE_C R55, R13, R12, R14 ;  /* 0x0000000c0d37723e */ /* 0x000fe4000480700e */
[----:B------:R-:W-:Y:S02]  /*7830*/  F2FP.SATFINITE.E4M3.F32.PACK_AB_MERGE_C R16, R17, R16, R18 ;  /* 0x000000101110723e */ /* 0x000fe40004807012 */
[----:B------:R-:W-:Y:S01]  /*7840*/  F2FP.SATFINITE.E4M3.F32.PACK_AB_MERGE_C R17, R27, R22, RZ ;  /* 0x000000161b11723e */ /* 0x000fe200048070ff */
[----:B------:R1:W-:Y:S01]  /*7850*/  STS.128 [R110+UR51+0x2400], R52 ;  /* 0x002400346e007988 */ /* 0x0003e20008000c33 */
[----:B------:R-:W-:Y:S02]  /*7860*/  F2FP.SATFINITE.E4M3.F32.PACK_AB_MERGE_C R18, R31, R26, RZ ;  /* 0x0000001a1f12723e */ /* 0x000fe400048070ff */
[----:B------:R-:W-:Y:S02]  /*7870*/  F2FP.SATFINITE.E4M3.F32.PACK_AB_MERGE_C R19, R35, R30, RZ ;  /* 0x0000001e2313723e */ /* 0x000fe400048070ff */
[----:B------:R-:W-:Y:S02]  /*7880*/  IADD3 R77, PT, PT, R110, UR51, RZ ;  /* 0x000000336e4d7c10 */ /* 0x000fe4000fffe0ff */
[----:B------:R-:W-:Y:S02]  /*7890*/  F2FP.SATFINITE.E4M3.F32.PACK_AB_MERGE_C R17, R21, R20, R17 ;  /* 0x000000141511723e */ /* 0x000fe40004807011 */
[----:B------:R-:W-:Y:S02]  /*78a0*/  F2FP.SATFINITE.E4M3.F32.PACK_AB_MERGE_C R18, R25, R24, R18 ;  /* 0x000000181912723e */ /* 0x000fe40004807012 */
[----:B------:R-:W-:Y:S02]  /*78b0*/  F2FP.SATFINITE.E4M3.F32.PACK_AB_MERGE_C R19, R29, R28, R19 ;  /* 0x0000001c1d13723e */ /* 0x000fe40004807013 */
[----:B------:R-:W-:Y:S05]  /*78c0*/  IADD3 R77, PT, PT, R77, R0, RZ ;  /* 0x000000004d4d7210 */ /* 0x000fea0007ffe0ff */
[----:B------:R1:W-:Y:S01]  /*78d0*/  STS.128 [R77+0x2410], R16 ;  /* 0x002410104d007388 */ /* 0x0003e20000000c00 */
[----:B------:R-:W-:Y:S01]  /*78e0*/  @!PT LDS RZ, [RZ] ;  /* 0x00000000fffff984 */ /* 0x000fe20000000800 */
[----:B------:R-:W-:Y:S01]  /*78f0*/  @!PT LDS RZ, [RZ] ;  /* 0x00000000fffff984 */ /* 0x000fe20000000800 */
[----:B------:R-:W-:Y:S01]  /*7900*/  @!PT LDS RZ, [RZ] ;  /* 0x00000000fffff984 */ /* 0x000fe20000000800 */
[----:B------:R-:W-:Y:S01]  /*7910*/  @!PT LDS RZ, [RZ] ;  /* 0x00000000fffff984 */ /* 0x000fe20000000800 */
[----:B------:R2:W-:Y:S07]  /*7920*/  MEMBAR.ALL.CTA ;  /* 0x0000000000007992 */ /* 0x0005ee0000008000 */
[----:B--2---:R-:W2:Y:S02]  /*7930*/  FENCE.VIEW.ASYNC.S ;  /* 0x00000000000073c6 */ /* 0x004ea40000000000 */
[----:B--2---:R-:W-:Y:S06]  /*7940*/  BAR.SYNC.DEFER_BLOCKING 0x1, 0x80 ;  /* 0x0042000000007b1d */ /* 0x004fec0000010000 */
[----:B------:R-:W-:Y:S05]  /*7950*/  @P0 BRA `(.L_x_126) ;  /* 0x0000000000300947 */ /* 0x000fea0003800000 */
[----:B------:R-:W-:Y:S01]  /*7960*/  UIADD3 UR6, UPT, UPT, UR51, 0x2400, URZ ;  /* 0x0000240033067890 */ /* 0x000fe2000fffe0ff */
[----:B------:R-:W-:Y:S01]  /*7970*/  R2UR UR42, R119 ;  /* 0x00000000772a72ca */ /* 0x000fe200000e0000 */
[----:B------:R-:W-:Y:S01]  /*7980*/  UIADD3 UR4, UP0, UPT, UR54, 0x680, URZ ;  /* 0x0000068036047890 */ /* 0x000fe2000ff1e0ff */
[----:B------:R-:W-:Y:S02]  /*7990*/  R2UR UR43, R117 ;  /* 0x00000000752b72ca */ /* 0x000fe400000e0000 */
[----:B------:R-:W-:Y:S01]  /*79a0*/  R2UR UR44, R118 ;  /* 0x00000000762c72ca */ /* 0x000fe200000e0000 */
[----:B------:R-:W-:Y:S01]  /*79b0*/  IMAD.U32 R115, RZ, RZ, UR6 ;  /* 0x00000006ff737e24 */ /* 0x000fe2000f8e00ff */
[----:B------:R-:W-:Y:S04]  /*79c0*/  UIADD3.X UR5, UPT, UPT, URZ, UR55, URZ, UP0, !UPT ;  /* 0x00000037ff057290 */ /* 0x000fe800087fe4ff */
[----:B------:R-:W-:Y:S11]  /*79d0*/  R2UR UR40, R115 ;  /* 0x00000000732872ca */ /* 0x000ff600000e0000 */
[----:B------:R-:W-:Y:S02]  /*79e0*/  @!UPT UIADD3 URZ, UPT, UPT, URZ, URZ, URZ ;  /* 0x000000fffffff290 */ /* 0x000fe4000fffe0ff */
[----:B------:R2:W-:Y:S01]  /*79f0*/  UTMASTG.4D.IM2COL [UR40], [UR4] ;  /* 0x00000028040073b5 */ /* 0x0005e20008058000 */
[----:B------:R0:W-:Y:S01]  /*7a00*/  UTMACMDFLUSH ;  /* 0x00000000000079b7 */ /* 0x0001e20000000000 */
[----:B--2---:R-:W-:Y:S04]  /*7a10*/  DEPBAR.LE SB0, 0x1 ;  /* 0x000080400000791a */ /* 0x004fe80000000000 */
.L_x_126:
[----:B------:R-:W-:Y:S05]  /*7a20*/  BSYNC.RECONVERGENT B0 ;  /* 0x0000000000007941 */ /* 0x000fea0003800200 */
.L_x_125:
[----:B------:R-:W-:Y:S06]  /*7a30*/  BAR.SYNC.DEFER_BLOCKING 0x1, 0x80 ;  /* 0x0042000000007b1d */ /* 0x000fec0000010000 */
[----:B------:R-:W2:Y:S01]  /*7a40*/  @P6 SYNCS.PHASECHK.TRANS64.TRYWAIT P0, [R2+URZ+0x220], R3 ;  /* 0x00022003020065a7 */ /* 0x000ea200080011ff */
[----:B------:R-:W-:Y:S01]  /*7a50*/  BSSY B1, `(.L_x_127) ;  /* 0x0000020000017945 */ /* 0x000fe20003800000 */
[----:B--2---:R-:W-:Y:S03]  /*7a60*/  @P6 SEL R121, RZ, 0x1, !P0 ;  /* 0x00000001ff796807 */ /* 0x004fe60004000000 */
[----:B------:R-:W-:Y:S05]  /*7a70*/  @!P6 BRA `(.L_x_128) ;  /* 0x000000000074e947 */ /* 0x000fea0003800000 */
[----:B------:R-:W-:Y:S01]  /*7a80*/  ISETP.NE.AND P1, PT, R122, RZ, PT ;  /* 0x000000ff7a00720c */ /* 0x000fe20003f25270 */
[----:B------:R-:W2:Y:S01]  /*7a90*/  S2R R3, SR_CgaCtaId ;  /* 0x0000000000037919 */ /* 0x000ea20000008800 */
[----:B------:R-:W-:Y:S01]  /*7aa0*/  ISETP.NE.AND P0, PT, R121, RZ, PT ;  /* 0x000000ff7900720c */ /* 0x000fe20003f05270 */
[----:B------:R-:W-:Y:S10]  /*7ab0*/  BSSY B0, `(.L_x_129) ;  /* 0x0000008000007945 */ /* 0x000ff40003800000 */
[----:B------:R-:W-:Y:S05]  /*7ac0*/  @P1 IMAD R4, R107, 0x1000, R110 ;  /* 0x000010006b041824 */ /* 0x000fea00078e026e */
[----:B------:R-:W-:Y:S05]  /*7ad0*/  @P1 IADD3 R5, PT, PT, R4, UR51, RZ ;  /* 0x0000003304051c10 */ /* 0x000fea000fffe0ff */
[----:B------:R-:W-:Y:S01]  /*7ae0*/  @P1 IMAD.IADD R5, R5, 0x1, R0 ;  /* 0x0000000105051824 */ /* 0x000fe200078e0200 */
[----:B------:R-:W-:Y:S06]  /*7af0*/  @P0 BRA `(.L_x_130) ;  /* 0x00000000000c0947 */ /* 0x000fec0003800000 */
[----:B------:R-:W-:Y:S04]  /*7b00*/  SHF.L.U32 R0, R106, 0x1f, RZ ;  /* 0x0000001f6a007819 */ /* 0x000fe800000006ff */
[----:B------:R-:W3:Y:S02]  /*7b10*/  SYNCS.PHASECHK.TRANS64.TRYWAIT P0, [R2+URZ+0x220], R0 ;  /* 0x00022000020075a7 */ /* 0x000ee400080011ff */
[----:B---3--:R-:W-:Y:S05]  /*7b20*/  @!P0 BRA `(.L_x_131) ;  /* 0x0000002000148947 */ /* 0x008fea0003800000 */
.L_x_130:
[----:B------:R-:W-:Y:S05]  /*7b30*/  BSYNC B0 ;  /* 0x0000000000007941 */ /* 0x000fea0003800000 */
.L_x_129:
[----:B------:R-:W-:Y:S01]  /*7b40*/  ISETP.NE.AND P0, PT, R122, RZ, PT ;  /* 0x000000ff7a00720c */ /* 0x000fe20003f05270 */
[----:B---3--:R-:W-:Y:S02]  /*7b50*/  VIADD R2, R2, 0x230 ;  /* 0x0000023002027836 */ /* 0x008fe40000000000 */
[----:B------:R-:W-:Y:S03]  /*7b60*/  VIADD R107, R107, 0x1 ;  /* 0x000000016b6b7836 */ /* 0x000fe60000000000 */
[----:B--2---:R-:W-:Y:S07]  /*7b70*/  PRMT R2, R3, 0x654, R2 ;  /* 0x0000065403027816 */ /* 0x004fee0000000002 */
[----:B------:R2:W3:Y:S04]  /*7b80*/  @P0 LDS.128 R84, [R4+UR51+0x400] ;  /* 0x0004003304540984 */ /* 0x0004e80008000c00 */
[----:B------:R2:W4:Y:S01]  /*7b90*/  @P0 LDS.128 R88, [R5+0x410] ;  /* 0x0004100005580984 */ /* 0x0005220000000c00 */
[C---:B------:R-:W-:Y:S01]  /*7ba0*/  ISETP.NE.AND P0, PT, R107.reuse, 0x2, PT ;  /* 0x000000026b00780c */ /* 0x040fe20003f05270 */
[----:B------:R-:W-:Y:S01]  /*7bb0*/  @!PT LDS RZ, [RZ] ;  /* 0x00000000fffff984 */ /* 0x000fe20000000800 */
[----:B------:R-:W-:Y:S01]  /*7bc0*/  @!PT LDS RZ, [RZ] ;  /* 0x00000000fffff984 */ /* 0x000fe20000000800 */
[----:B------:R-:W-:Y:S01]  /*7bd0*/  @!PT LDS RZ, [RZ] ;  /* 0x00000000fffff984 */ /* 0x000fe20000000800 */
[----:B------:R-:W-:Y:S01]  /*7be0*/  @!PT LDS RZ, [RZ] ;  /* 0x00000000fffff984 */ /* 0x000fe20000000800 */
[----:B------:R5:W-:Y:S06]  /*7bf0*/  MEMBAR.ALL.CTA ;  /* 0x0000000000007992 */ /* 0x000bec0000008000 */
[----:B-----5:R-:W5:Y:S01]  /*7c00*/  FENCE.VIEW.ASYNC.S ;  /* 0x00000000000073c6 */ /* 0x020f620000000000 */
[----:B------:R-:W-:Y:S02]  /*7c10*/  SEL R0, RZ, 0x1, P0 ;  /* 0x00000001ff007807 */ /* 0x000fe40000000000 */
[----:B------:R-:W-:Y:S02]  /*7c20*/  SEL R107, R107, RZ, P0 ;  /* 0x000000ff6b6b7207 */ /* 0x000fe40000000000 */
[----:B------:R-:W-:Y:S01]  /*7c30*/  LOP3.LUT R106, R106, R0, RZ, 0x3c, !PT ;  /* 0x000000006a6a7212 */ /* 0x000fe200078e3cff */
[----:B-----5:R2:W-:Y:S06]  /*7c40*/  SYNCS.ARRIVE.TRANS64.RED.A1T0 RZ, [R2+URZ], RZ ;  /* 0x000000ff02ff79a7 */ /* 0x0205ec00081004ff */
.L_x_128:
[----:B------:R-:W-:Y:S05]  /*7c50*/  BSYNC B1 ;  /* 0x0000000000017941 */ /* 0x000fea0003800000 */
.L_x_127:
[----:B------:R-:W-:Y:S05]  /*7c60*/  VIADD R0, R48, 0x40 ;  /* 0x0000004030007836 */ /* 0x000fea0000000000 */
[----:B------:R-:W-:Y:S04]  /*7c70*/  SHF.R.U32.HI R0, RZ, 0x15, R0 ;  /* 0x00000015ff007819 */ /* 0x000fe80000011600 */
[----:B------:R-:W-:Y:S11]  /*7c80*/  LOP3.LUT P0, RZ, R0, 0x3, R113, 0x48, !PT ;  /* 0x0000000300ff7812 */ /* 0x000ff60007804871 */
[----:B------:R-:W-:Y:S02]  /*7c90*/  @!UPT UIADD3 URZ, UPT, UPT, URZ, URZ, URZ ;  /* 0x000000fffffff290 */ /* 0x000fe4000fffe0ff */
[----:B------:R-:W-:Y:S05]  /*7ca0*/  @!P0 BRA `(.L_x_132) ;  /* 0x0000000000408947 */ /* 0x000fea0003800000 */
[----:B------:R-:W5:Y:S01]  /*7cb0*/  LDCU.64 UR8, c[0x4][0x70] ;  /* 0x01000e00ff0877ac */ /* 0x000f620008000a00 */
[----:B------:R-:W-:Y:S01]  /*7cc0*/  MOV R3, 0x0 ;  /* 0x0000000000037802 */ /* 0x000fe20000000f00 */
[----:B------:R-:W-:Y:S02]  /*7cd0*/  HFMA2 R12, -RZ, RZ, 0, 5.9604644775390625e-08 ;  /* 0x00000001ff0c7431 */ /* 0x000fe400000001ff */
[----:B------:R-:W-:Y:S02]  /*7ce0*/  IMAD.MOV.U32 R8, RZ, RZ, 0x192 ;  /* 0x00000192ff087424 */ /* 0x000fe400078e00ff */
[----:B------:R-:W-:Y:S01]  /*7cf0*/  IMAD.MOV.U32 R13, RZ, RZ, RZ ;  /* 0x000000ffff0d7224 */ /* 0x000fe200078e00ff */
[----:B------:R-:W1:Y:S01]  /*7d00*/  LDCU.64 UR6, c[0x4][0x78] ;  /* 0x01000f00ff0677ac */ /* 0x000e620008000a00 */
[----:B--2---:R-:W2:Y:S01]  /*7d10*/  LDC.64 R2, c[0x4][R3] ;  /* 0x0100000003027b82 */ /* 0x004ea20000000a00 */
[----:B------:R-:W3:Y:S01]  /*7d20*/  LDCU.64 UR4, c[0x4][0x10] ;  /* 0x01000200ff0477ac */ /* 0x000ee20008000a00 */
[----:B-----5:R-:W-:Y:S01]  /*7d30*/  MOV R5, UR9 ;  /* 0x0000000900057c02 */ /* 0x020fe20008000f00 */
[----:B------:R-:W-:Y:S01]  /*7d40*/  IMAD.U32 R4, RZ, RZ, UR8 ;  /* 0x00000008ff047e24 */ /* 0x000fe2000f8e00ff */
[----:B-1----:R-:W-:Y:S01]  /*7d50*/  MOV R7, UR7 ;  /* 0x0000000700077c02 */ /* 0x002fe20008000f00 */
[----:B------:R-:W-:Y:S01]  /*7d60*/  IMAD.U32 R6, RZ, RZ, UR6 ;  /* 0x00000006ff067e24 */ /* 0x000fe2000f8e00ff */
[----:B---3--:R-:W-:Y:S01]  /*7d70*/  MOV R11, UR5 ;  /* 0x00000005000b7c02 */ /* 0x008fe20008000f00 */
[----:B------:R-:W-:Y:S02]  /*7d80*/  IMAD.U32 R10, RZ, RZ, UR4 ;  /* 0x00000004ff0a7e24 */ /* 0x000fe4000f8e00ff */
[----:B------:R-:W-:Y:S07]  /*7d90*/  LEPC R20, `(.L_x_132) ;  /* 0x000000001014794e */ /* 0x000fee0000000000 */
[----:B--2-4-:R-:W-:Y:S05]  /*7da0*/  CALL.ABS.NOINC R2 ;  /* 0x0000000002007343 */ /* 0x014fea0003c00000 */
.L_x_132:
[----:B------:R-:W-:Y:S01]  /*7db0*/  ISETP.NE.AND P0, PT, R112, RZ, PT ;  /* 0x000000ff7000720c */ /* 0x000fe20003f05270 */
[----:B------:R-:W-:Y:S05]  /*7dc0*/  WARPSYNC.ALL ;  /* 0x0000000000007948 */ /* 0x000fea0003800000 */
[----:B------:R-:W-:Y:S01]  /*7dd0*/  R2UR UR4, R48 ;  /* 0x00000000300472ca */ /* 0x000fe200000e0000 */
[----:B------:R-:W-:Y:S01]  /*7de0*/  BSSY.RECONVERGENT B0, `(.L_x_133) ;  /* 0x000009d000007945 */ /* 0x000fe20003800200 */
[-C--:B--23--:R-:W-:Y:S02]  /*7df0*/  F2FP.F16.E4M3.UNPACK_B R2, R84.reuse ;  /* 0x00000054ff02723e */ /* 0x08cfe400020006ff */
[----:B------:R-:W-:Y:S02]  /*7e00*/  F2FP.F16.E4M3.UNPACK_B R84, R84.H1 ;  /* 0x00000054ff54723e */ /* 0x000fe400030006ff */
[-C--:B------:R-:W-:Y:S01]  /*7e10*/  F2FP.F16.E4M3.UNPACK_B R51, R85.reuse ;  /* 0x00000055ff33723e */ /* 0x080fe200020006ff */
[--C-:B------:R-:W-:Y:S01]  /*7e20*/  HADD2.F32 R0, -RZ, R2.reuse.H0_H0 ;  /* 0x20000002ff007230 */ /* 0x100fe20000004100 */
[----:B------:R-:W-:Y:S01]  /*7e30*/  F2FP.F16.E4M3.UNPACK_B R85, R85.H1 ;  /* 0x00000055ff55723e */ /* 0x000fe200030006ff */
[----:B------:R-:W-:Y:S01]  /*7e40*/  HADD2.F32 R2, -RZ, R2.H1_H1 ;  /* 0x30000002ff027230 */ /* 0x000fe20000004100 */
[-C--:B-1----:R-:W-:Y:S01]  /*7e50*/  F2FP.F16.E4M3.UNPACK_B R55, R86.reuse ;  /* 0x00000056ff37723e */ /* 0x082fe200020006ff */
[--C-:B------:R-:W-:Y:S01]  /*7e60*/  HADD2.F32 R3, -RZ, R84.reuse.H0_H0 ;  /* 0x20000054ff037230 */ /* 0x100fe20000004100 */
[----:B------:R-:W-:Y:S01]  /*7e70*/  F2FP.F16.E4M3.UNPACK_B R86, R86.H1 ;  /* 0x00000056ff56723e */ /* 0x000fe200030006ff */
[----:B------:R-:W-:Y:S01]  /*7e80*/  LDTM.16dp32bit_t0_t15.x32 R4, tmem[UR4+0x40] ;  /* 0x00004004000479ee */ /* 0x000fe20008a80000 */
[----:B------:R-:W1:Y:S01]  /*7e90*/  LDTM.16dp32bit_t16_t31.x32 R4, tmem[UR4+0x60] ;  /* 0x00006004000479ee */ /* 0x000e620008aa0000 */
[----:B------:R-:W-:Y:S01]  /*7ea0*/  NOP ;  /* 0x0000000000007918 */ /* 0x000fe20000000000 */
[--C-:B------:R-:W-:Y:S01]  /*7eb0*/  HADD2.F32 R50, -RZ, R51.reuse.H0_H0 ;  /* 0x20000033ff327230 */ /* 0x100fe20000004100 */
[----:B------:R-:W-:Y:S01]  /*7ec0*/  R2UR UR5, R120 ;  /* 0x00000000780572ca */ /* 0x000fe200000e0000 */
[----:B------:R-:W-:Y:S01]  /*7ed0*/  HADD2.F32 R51, -RZ, R51.H1_H1 ;  /* 0x30000033ff337230 */ /* 0x000fe20000004100 */
[----:B------:R-:W-:Y:S01]  /*7ee0*/  F2FP.F16.E4M3.UNPACK_B R59, R87 ;  /* 0x00000057ff3b723e */ /* 0x000fe200020006ff */
[--C-:B------:R-:W-:Y:S01]  /*7ef0*/  HADD2.F32 R54, -RZ, R55.reuse.H0_H0 ;  /* 0x20000037ff367230 */ /* 0x100fe20000004100 */
[----:B----4-:R-:W-:Y:S01]  /*7f00*/  F2FP.F16.E4M3.UNPACK_B R63, R88 ;  /* 0x00000058ff3f723e */ /* 0x010fe200020006ff */
[----:B------:R-:W-:Y:S01]  /*7f10*/  HADD2.F32 R55, -RZ, R55.H1_H1 ;  /* 0x30000037ff377230 */ /* 0x000fe20000004100 */
[----:B------:R-:W-:Y:S01]  /*7f20*/  F2FP.F16.E4M3.UNPACK_B R67, R89 ;  /* 0x00000059ff43723e */ /* 0x000fe200020006ff */
[--C-:B------:R-:W-:Y:S01]  /*7f30*/  HADD2.F32 R58, -RZ, R59.reuse.H0_H0 ;  /* 0x2000003bff3a7230 */ /* 0x100fe20000004100 */
[----:B------:R-:W-:Y:S01]  /*7f40*/  F2FP.F16.E4M3.UNPACK_B R71, R90 ;  /* 0x0000005aff47723e */ /* 0x000fe200020006ff */
[----:B------:R-:W-:Y:S01]  /*7f50*/  HADD2.F32 R59, -RZ, R59.H1_H1 ;  /* 0x3000003bff3b7230 */ /* 0x000fe20000004100 */
[----:B------:R-:W-:Y:S01]  /*7f60*/  F2FP.F16.E4M3.UNPACK_B R74, R91 ;  /* 0x0000005bff4a723e */ /* 0x000fe200020006ff */
[--C-:B------:R-:W-:Y:S01]  /*7f70*/  HADD2.F32 R62, -RZ, R63.reuse.H0_H0 ;  /* 0x2000003fff3e7230 */ /* 0x100fe20000004100 */
[----:B------:R-:W-:Y:S01]  /*7f80*/  F2FP.F16.E4M3.UNPACK_B R87, R87.H1 ;  /* 0x00000057ff57723e */ /* 0x000fe200030006ff */
[----:B------:R-:W-:Y:S01]  /*7f90*/  UIADD3 UR5, UPT, UPT, UR5, 0x270, URZ ;  /* 0x0000027005057890 */ /* 0x000fe2000fffe0ff */
[----:B------:R-:W-:Y:S01]  /*7fa0*/  HADD2.F32 R63, -RZ, R63.H1_H1 ;  /* 0x3000003fff3f7230 */ /* 0x000fe20000004100 */
[----:B------:R-:W-:Y:S01]  /*7fb0*/  F2FP.F16.E4M3.UNPACK_B R88, R88.H1 ;  /* 0x00000058ff58723e */ /* 0x000fe200030006ff */
[--C-:B------:R-:W-:Y:S01]  /*7fc0*/  HADD2.F32 R66, -RZ, R67.reuse.H0_H0 ;  /* 0x20000043ff427230 */ /* 0x100fe20000004100 */
[----:B------:R-:W-:Y:S01]  /*7fd0*/  UPRMT UR5, UR45, 0x654, UR5 ;  /* 0x000006542d057896 */ /* 0x000fe20008000005 */
[----:B------:R-:W-:Y:S01]  /*7fe0*/  HADD2.F32 R67, -RZ, R67.H1_H1 ;  /* 0x30000043ff437230 */ /* 0x000fe20000004100 */
[----:B------:R-:W-:Y:S01]  /*7ff0*/  F2FP.F16.E4M3.UNPACK_B R89, R89.H1 ;  /* 0x00000059ff59723e */ /* 0x000fe200030006ff */
[--C-:B------:R-:W-:Y:S02]  /*8000*/  HADD2.F32 R70, -RZ, R71.reuse.H0_H0 ;  /* 0x20000047ff467230 */ /* 0x100fe40000004100 */
[C---:B-1----:R-:W-:Y:S01]  /*8010*/  FMUL R4, R47.reuse, R4 ;  /* 0x000000042f047220 */ /* 0x042fe20000400000 */
[C---:B------:R-:W-:Y:S01]  /*8020*/  FMUL R5, R47.reuse, R5 ;  /* 0x000000052f057220 */ /* 0x040fe20000400000 */
[C---:B------:R-:W-:Y:S01]  /*8030*/  FMUL R8, R47.reuse, R8 ;  /* 0x000000082f087220 */ /* 0x040fe20000400000 */
[----:B------:R-:W-:Y:S01]  /*8040*/  FMUL R9, R47, R9 ;  /* 0x000000092f097220 */ /* 0x000fe20000400000 */
[C---:B------:R-:W-:Y:S01]  /*8050*/  FFMA R4, R49.reuse, R0, R4 ;  /* 0x0000000031047223 */ /* 0x040fe20000000004 */
[----:B------:R-:W-:Y:S01]  /*8060*/  SYNCS.ARRIVE.TRANS64.RED.A1T0 RZ, [UR5], RZ ;  /* 0x000000ffffff79a7 */ /* 0x000fe20008100405 */
[----:B------:R-:W-:Y:S01]  /*8070*/  FFMA R5, R49, R2, R5 ;  /* 0x0000000231057223 */ /* 0x000fe20000000005 */
[C---:B------:R-:W-:Y:S01]  /*8080*/  FMUL R12, R47.reuse, R12 ;  /* 0x0000000c2f0c7220 */ /* 0x040fe20000400000 */
[C---:B------:R-:W-:Y:S01]  /*8090*/  FMUL R13, R47.reuse, R13 ;  /* 0x0000000d2f0d7220 */ /* 0x040fe20000400000 */
[C---:B------:R-:W-:Y:S01]  /*80a0*/  FMUL R16, R47.reuse, R16 ;  /* 0x000000102f107220 */ /* 0x040fe20000400000 */
[C---:B------:R-:W-:Y:S01]  /*80b0*/  FMUL R17, R47.reuse, R17 ;  /* 0x000000112f117220 */ /* 0x040fe20000400000 */
[C---:B------:R-:W-:Y:S01]  /*80c0*/  FMUL R0, R47.reuse, R20 ;  /* 0x000000142f007220 */ /* 0x040fe20000400000 */
[C---:B------:R-:W-:Y:S01]  /*80d0*/  FMUL R2, R47.reuse, R21 ;  /* 0x000000152f027220 */ /* 0x040fe20000400000 */
[C---:B------:R-:W-:Y:S01]  /*80e0*/  FMUL R20, R47.reuse, R25 ;  /* 0x000000192f147220 */ /* 0x040fe20000400000 */
[----:B------:R-:W-:Y:S02]  /*80f0*/  HADD2.F32 R71, -RZ, R71.H1_H1 ;  /* 0x30000047ff477230 */ /* 0x000fe40000004100 */
[C---:B------:R-:W-:Y:S01]  /*8100*/  FMUL R25, R47.reuse, R30 ;  /* 0x0000001e2f197220 */ /* 0x040fe20000400000 */
[C---:B------:R-:W-:Y:S01]  /*8110*/  FMUL R30, R47.reuse, R35 ;  /* 0x000000232f1e7220 */ /* 0x040fe20000400000 */
[----:B------:R-:W-:Y:S02]  /*8120*/  HADD2.F32 R48, -RZ, R84.H1_H1 ;  /* 0x30000054ff307230 */ /* 0x000fe40000004100 */
[C---:B------:R-:W-:Y:S01]  /*8130*/  FMUL R6, R47.reuse, R6 ;  /* 0x000000062f067220 */ /* 0x040fe20000400000 */
[C---:B------:R-:W-:Y:S01]  /*8140*/  FMUL R7, R47.reuse, R7 ;  /* 0x000000072f077220 */ /* 0x040fe20000400000 */
[--C-:B------:R-:W-:Y:S02]  /*8150*/  HADD2.F32 R52, -RZ, R85.reuse.H0_H0 ;  /* 0x20000055ff347230 */ /* 0x100fe40000004100 */
[----:B------:R-:W-:Y:S01]  /*8160*/  FMUL R10, R47, R10 ;  /* 0x0000000a2f0a7220 */ /* 0x000fe20000400000 */
[C---:B------:R-:W-:Y:S01]  /*8170*/  FFMA R6, R49.reuse, R3, R6 ;  /* 0x0000000331067223 */ /* 0x040fe20000000006 */
[----:B------:R-:W-:Y:S02]  /*8180*/  HADD2.F32 R53, -RZ, R85.H1_H1 ;  /* 0x30000055ff357230 */ /* 0x000fe40000004100 */
[C---:B------:R-:W-:Y:S01]  /*8190*/  FFMA R7, R49.reuse, R48, R7 ;  /* 0x0000003031077223 */ /* 0x040fe20000000007 */
[C---:B------:R-:W-:Y:S01]  /*81a0*/  FFMA R8, R49.reuse, R50, R8 ;  /* 0x0000003231087223 */ /* 0x040fe20000000008 */
[C---:B------:R-:W-:Y:S01]  /*81b0*/  FFMA R9, R49.reuse, R51, R9 ;  /* 0x0000003331097223 */ /* 0x040fe20000000009 */
[----:B------:R-:W-:Y:S01]  /*81c0*/  FFMA R10, R49, R52, R10 ;  /* 0x00000034310a7223 */ /* 0x000fe2000000000a */
[--C-:B------:R-:W-:Y:S01]  /*81d0*/  HADD2.F32 R48, -RZ, R74.reuse.H0_H0 ;  /* 0x2000004aff307230 */ /* 0x100fe20000004100 */
[----:B------:R-:W-:Y:S01]  /*81e0*/  F2FP.SATFINITE.E4M3.F32.PACK_AB_MERGE_C R78, R7, R6, RZ ;  /* 0x00000006074e723e */ /* 0x000fe200048070ff */
[C---:B------:R-:W-:Y:S01]  /*81f0*/  FMUL R7, R47.reuse, R24 ;  /* 0x000000182f077220 */ /* 0x040fe20000400000 */
[C---:B------:R-:W-:Y:S01]  /*8200*/  FMUL R24, R47.reuse, R29 ;  /* 0x0000001d2f187220 */ /* 0x040fe20000400000 */
[C---:B------:R-:W-:Y:S01]  /*8210*/  FMUL R29, R47.reuse, R34 ;  /* 0x000000222f1d7220 */ /* 0x040fe20000400000 */
[----:B------:R-:W-:Y:S02]  /*8220*/  HADD2.F32 R74, -RZ, R74.H1_H1 ;  /* 0x3000004aff4a7230 */ /* 0x000fe40000004100 */
[C---:B------:R-:W-:Y:S01]  /*8230*/  FMUL R11, R47.reuse, R11 ;  /* 0x0000000b2f0b7220 */ /* 0x040fe20000400000 */
[--C-:B------:R-:W-:Y:S02]  /*8240*/  HADD2.F32 R56, -RZ, R86.reuse.H0_H0 ;  /* 0x20000056ff387230 */ /* 0x100fe40000004100 */
[----:B------:R-:W-:Y:S01]  /*8250*/  FMUL R14, R47, R14 ;  /* 0x0000000e2f0e7220 */ /* 0x000fe20000400000 */
[----:B------:R-:W-:Y:S02]  /*8260*/  HADD2.F32 R57, -RZ, R86.H1_H1 ;  /* 0x30000056ff397230 */ /* 0x000fe40000004100 */
[C---:B------:R-:W-:Y:S01]  /*8270*/  FFMA R11, R49.reuse, R53, R11 ;  /* 0x00000035310b7223 */ /* 0x040fe2000000000b */
[----:B------:R-:W-:Y:S01]  /*8280*/  F2FP.F16.E4M3.UNPACK_B R90, R90.H1 ;  /* 0x0000005aff5a723e */ /* 0x000fe200030006ff */
[C---:B------:R-:W-:Y:S01]  /*8290*/  FFMA R12, R49.reuse, R54, R12 ;  /* 0x00000036310c7223 */ /* 0x040fe2000000000c */
[C---:B------:R-:W-:Y:S01]  /*82a0*/  FFMA R13, R49.reuse, R55, R13 ;  /* 0x00000037310d7223 */ /* 0x040fe2000000000d */
[----:B------:R-:W-:Y:S01]  /*82b0*/  F2FP.F16.E4M3.UNPACK_B R91, R91.H1 ;  /* 0x0000005bff5b723e */ /* 0x000fe200030006ff */
[----:B------:R-:W-:Y:S01]  /*82c0*/  FFMA R14, R49, R56, R14 ;  /* 0x00000038310e7223 */ /* 0x000fe2000000000e */
[----:B------:R-:W-:Y:S01]  /*82d0*/  F2FP.SATFINITE.E4M3.F32.PACK_AB_MERGE_C R10, R11, R10, RZ ;  /* 0x0000000a0b0a723e */ /* 0x000fe200048070ff */
[C---:B------:R-:W-:Y:S01]  /*82e0*/  FMUL R15, R47.reuse, R15 ;  /* 0x0000000f2f0f7220 */ /* 0x040fe20000400000 */
[--C-:B------:R-:W-:Y:S02]  /*82f0*/  HADD2.F32 R60, -RZ, R87.reuse.H0_H0 ;  /* 0x20000057ff3c7230 */ /* 0x100fe40000004100 */
[----:B------:R-:W-:Y:S01]  /*8300*/  FMUL R18, R47, R18 ;  /* 0x000000122f127220 */ /* 0x000fe20000400000 */
[----:B------:R-:W-:Y:S02]  /*8310*/  HADD2.F32 R61, -RZ, R87.H1_H1 ;  /* 0x30000057ff3d7230 */ /* 0x000fe40000004100 */
[----:B------:R-:W-:Y:S01]  /*8320*/  FFMA R15, R49, R57, R15 ;  /* 0x00000039310f7223 */ /* 0x000fe2000000000f */
[----:B------:R-:W-:Y:S01]  /*8330*/  IADD3 R45, PT, PT, R45, 0x1, RZ ;  /* 0x000000012d2d7810 */ /* 0x000fe20007ffe0ff */
[C---:B------:R-:W-:Y:S01]  /*8340*/  FFMA R16, R49.reuse, R58, R16 ;  /* 0x0000003a31107223 */ /* 0x040fe20000000010 */
[----:B------:R-:W-:Y:S01]  /*8350*/  FFMA R17, R49, R59, R17 ;  /* 0x0000003b31117223 */ /* 0x000fe20000000011 */
[----:B------:R-:W-:Y:S01]  /*8360*/  FMUL R19, R47, R19 ;  /* 0x000000132f137220 */ /* 0x000fe20000400000 */
[--C-:B------:R-:W-:Y:S02]  /*8370*/  HADD2.F32 R64, -RZ, R88.reuse.H0_H0 ;  /* 0x20000058ff407230 */ /* 0x100fe40000004100 */
[----:B------:R-:W-:Y:S01]  /*8380*/  FFMA R18, R49, R60, R18 ;  /* 0x0000003c31127223 */ /* 0x000fe20000000012 */
[----:B------:R-:W-:Y:S02]  /*8390*/  HADD2.F32 R65, -RZ, R88.H1_H1 ;  /* 0x30000058ff417230 */ /* 0x000fe40000004100 */
[----:B------:R-:W-:Y:S01]  /*83a0*/  FMUL R3, R47, R22 ;  /* 0x000000162f037220 */ /* 0x000fe20000400000 */
[----:B------:R-:W-:Y:S01]  /*83b0*/  FFMA R19, R49, R61, R19 ;  /* 0x0000003d31137223 */ /* 0x000fe20000000013 */
[----:B------:R-:W-:Y:S01]  /*83c0*/  FMUL R6, R47, R23 ;  /* 0x000000172f067220 */ /* 0x000fe20000400000 */
[C---:B------:R-:W-:Y:S01]  /*83d0*/  FFMA R0, R49.reuse, R62, R0 ;  /* 0x0000003e31007223 */ /* 0x040fe20000000000 */
[C---:B------:R-:W-:Y:S01]  /*83e0*/  FFMA R2, R49.reuse, R63, R2 ;  /* 0x0000003f31027223 */ /* 0x040fe20000000002 */
[--C-:B------:R-:W-:Y:S02]  /*83f0*/  HADD2.F32 R68, -RZ, R89.reuse.H0_H0 ;  /* 0x20000059ff447230 */ /* 0x100fe40000004100 */
[----:B------:R-:W-:Y:S01]  /*8400*/  FFMA R3, R49, R64, R3 ;  /* 0x0000004031037223 */ /* 0x000fe20000000003 */
[----:B------:R-:W-:Y:S02]  /*8410*/  HADD2.F32 R69, -RZ, R89.H1_H1 ;  /* 0x30000059ff457230 */ /* 0x000fe40000004100 */
[C---:B------:R-:W-:Y:S01]  /*8420*/  FMUL R21, R47.reuse, R26 ;  /* 0x0000001a2f157220 */ /* 0x040fe20000400000 */
[----:B------:R-:W-:Y:S01]  /*8430*/  FMUL R22, R47, R27 ;  /* 0x0000001b2f167220 */ /* 0x000fe20000400000 */
[C---:B------:R-:W-:Y:S01]  /*8440*/  FFMA R6, R49.reuse, R65, R6 ;  /* 0x0000004131067223 */ /* 0x040fe20000000006 */
[----:B------:R-:W-:Y:S01]  /*8450*/  FFMA R7, R49, R66, R7 ;  /* 0x0000004231077223 */ /* 0x000fe20000000007 */
[----:B------:R-:W-:Y:S01]  /*8460*/  FMUL R23, R47, R28 ;  /* 0x0000001c2f177220 */ /* 0x000fe20000400000 */
[C---:B------:R-:W-:Y:S01]  /*8470*/  FFMA R20, R49.reuse, R67, R20 ;  /* 0x0000004331147223 */ /* 0x040fe20000000014 */
[--C-:B------:R-:W-:Y:S02]  /*8480*/  HADD2.F32 R72, -RZ, R90.reuse.H0_H0 ;  /* 0x2000005aff487230 */ /* 0x100fe40000004100 */
[C---:B------:R-:W-:Y:S01]  /*8490*/  FFMA R21, R49.reuse, R68, R21 ;  /* 0x0000004431157223 */ /* 0x040fe20000000015 */
[----:B------:R-:W-:Y:S02]  /*84a0*/  HADD2.F32 R73, -RZ, R90.H1_H1 ;  /* 0x3000005aff497230 */ /* 0x000fe40000004100 */
[----:B------:R-:W-:Y:S01]  /*84b0*/  FFMA R22, R49, R69, R22 ;  /* 0x0000004531167223 */ /* 0x000fe20000000016 */
[C---:B------:R-:W-:Y:S01]  /*84c0*/  FMUL R26, R47.reuse, R31 ;  /* 0x0000001f2f1a7220 */ /* 0x040fe20000400000 */
[----:B------:R-:W-:Y:S01]  /*84d0*/  FMUL R27, R47, R32 ;  /* 0x000000202f1b7220 */ /* 0x000fe20000400000 */
[----:B------:R-:W-:Y:S01]  /*84e0*/  FFMA R23, R49, R70, R23 ;  /* 0x0000004631177223 */ /* 0x000fe20000000017 */
[----:B------:R-:W-:Y:S01]  /*84f0*/  FMUL R28, R47, R33 ;  /* 0x000000212f1c7220 */ /* 0x000fe20000400000 */
[C---:B------:R-:W-:Y:S01]  /*8500*/  FFMA R24, R49.reuse, R71, R24 ;  /* 0x0000004731187223 */ /* 0x040fe20000000018 */
[--C-:B------:R-:W-:Y:S02]  /*8510*/  HADD2.F32 R75, -RZ, R91.reuse.H0_H0 ;  /* 0x2000005bff4b7230 */ /* 0x100fe40000004100 */
[C---:B------:R-:W-:Y:S01]  /*8520*/  FFMA R25, R49.reuse, R72, R25 ;  /* 0x0000004831197223 */ /* 0x040fe20000000019 */
[----:B------:R-:W-:Y:S02]  /*8530*/  HADD2.F32 R76, -RZ, R91.H1_H1 ;  /* 0x3000005bff4c7230 */ /* 0x000fe40000004100 */
[----:B------:R-:W-:Y:S01]  /*8540*/  FFMA R26, R49, R73, R26 ;  /* 0x00000049311a7223 */ /* 0x000fe2000000001a */
[----:B------:R-:W-:Y:S01]  /*8550*/  F2FP.SATFINITE.E4M3.F32.PACK_AB_MERGE_C R14, R15, R14, RZ ;  /* 0x0000000e0f0e723e */ /* 0x000fe200048070ff */
[----:B------:R-:W-:Y:S01]  /*8560*/  FFMA R27, R49, R48, R27 ;  /* 0x00000030311b7223 */ /* 0x000fe2000000001b */
[----:B------:R-:W-:Y:S01]  /*8570*/  F2FP.SATFINITE.E4M3.F32.PACK_AB_MERGE_C R18, R19, R18, RZ ;  /* 0x000000121312723e */ /* 0x000fe200048070ff */
[C---:B------:R-:W-:Y:S01]  /*8580*/  FFMA R28, R49.reuse, R74, R28 ;  /* 0x0000004a311c7223 */ /* 0x040fe2000000001c */
[C---:B------:R-:W-:Y:S01]  /*8590*/  FFMA R29, R49.reuse, R75, R29 ;  /* 0x0000004b311d7223 */ /* 0x040fe2000000001d */
[----:B------:R-:W-:Y:S01]  /*85a0*/  FFMA R30, R49, R76, R30 ;  /* 0x0000004c311e7223 */ /* 0x000fe2000000001e */
[----:B------:R-:W-:Y:S02]  /*85b0*/  F2FP.SATFINITE.E4M3.F32.PACK_AB_MERGE_C R32, R5, R4, R78 ;  /* 0x000000040520723e */ /* 0x000fe4000480704e */
[----:B------:R-:W-:Y:S02]  /*85c0*/  F2FP.SATFINITE.E4M3.F32.PACK_AB_MERGE_C R33, R9, R8, R10 ;  /* 0x000000080921723e */ /* 0x000fe4000480700a */
[----:B------:R-:W-:Y:S02]  /*85d0*/  F2FP.SATFINITE.E4M3.F32.PACK_AB_MERGE_C R34, R13, R12, R14 ;  /* 0x0000000c0d22723e */ /* 0x000fe4000480700e */
[----:B------:R-:W-:Y:S02]  /*85e0*/  F2FP.SATFINITE.E4M3.F32.PACK_AB_MERGE_C R35, R17, R16, R18 ;  /* 0x000000101123723e */ /* 0x000fe40004807012 */
[----:B------:R-:W-:Y:S02]  /*85f0*/  F2FP.SATFINITE.E4M3.F32.PACK_AB_MERGE_C R3, R6, R3, RZ ;  /* 0x000000030603723e */ /* 0x000fe400048070ff */
[----:B------:R-:W-:Y:S01]  /*8600*/  F2FP.SATFINITE.E4M3.F32.PACK_AB_MERGE_C R5, R22, R21, RZ ;  /* 0x000000151605723e */ /* 0x000fe200048070ff */
[----:B------:R1:W-:Y:S01]  /*8610*/  STS.128 [R110+UR51+0x3400], R32 ;  /* 0x003400206e007988 */ /* 0x0003e20008000c33 */
[----:B------:R-:W-:Y:S02]  /*8620*/  F2FP.SATFINITE.E4M3.F32.PACK_AB_MERGE_C R6, R26, R25, RZ ;  /* 0x000000191a06723e */ /* 0x000fe400048070ff */
[----:B------:R-:W-:Y:S02]  /*8630*/  F2FP.SATFINITE.E4M3.F32.PACK_AB_MERGE_C R29, R30, R29, RZ ;  /* 0x0000001d1e1d723e */ /* 0x000fe400048070ff */
[----:B------:R-:W-:Y:S02]  /*8640*/  F2FP.SATFINITE.E4M3.F32.PACK_AB_MERGE_C R5, R20, R7, R5 ;  /* 0x000000071405723e */ /* 0x000fe40004807005 */
[----:B------:R-:W-:Y:S02]  /*8650*/  F2FP.SATFINITE.E4M3.F32.PACK_AB_MERGE_C R4, R2, R0, R3 ;  /* 0x000000000204723e */ /* 0x000fe40004807003 */
[----:B------:R-:W-:Y:S02]  /*8660*/  F2FP.SATFINITE.E4M3.F32.PACK_AB_MERGE_C R6, R24, R23, R6 ;  /* 0x000000171806723e */ /* 0x000fe40004807006 */
[----:B------:R-:W-:Y:S05]  /*8670*/  F2FP.SATFINITE.E4M3.F32.PACK_AB_MERGE_C R7, R28, R27, R29 ;  /* 0x0000001b1c07723e */ /* 0x000fea000480701d */
        /* <DEDUP_REMOVED lines=9> */
[----:B------:R-:W-:Y:S01]  /*8710*/  R2UR UR10, R119 ;  /* 0x00000000770a72ca */ /* 0x000fe200000e0000 */
[----:B------:R-:W-:Y:S01]  /*8720*/  UIADD3 UR4, UP0, UPT, UR54, 0x680, URZ ;  /* 0x0000068036047890 */ /* 0x000fe2000ff1e0ff */
[----:B------:R-:W-:Y:S01]  /*8730*/  R2UR UR11, R117 ;  /* 0x00000000750b72ca */ /* 0x000fe200000e0000 */
[----:B------:R-:W-:Y:S01]  /*8740*/  UIADD3 UR9, UPT, UPT, UR41, 0x40, URZ ;  /* 0x0000004029097890 */ /* 0x000fe2000fffe0ff */
[----:B------:R-:W-:Y:S01]  /*8750*/  R2UR UR12, R118 ;  /* 0x00000000760c72ca */ /* 0x000fe200000e0000 */
[----:B------:R-:W-:Y:S02]  /*8760*/  UIADD3 UR8, UPT, UPT, UR51, 0x3400, URZ ;  /* 0x0000340033087890 */ /* 0x000fe4000fffe0ff */
[----:B------:R-:W-:Y:S10]  /*8770*/  UIADD3.X UR5, UPT, UPT, URZ, UR55, URZ, UP0, !UPT ;  /* 0x00000037ff057290 */ /* 0x000ff400087fe4ff */
[----:B------:R2:W-:Y:S01]  /*8780*/  UTMASTG.4D.IM2COL [UR8], [UR4] ;  /* 0x00000008040073b5 */ /* 0x0005e20008058000 */
[----:B------:R0:W-:Y:S01]  /*8790*/  UTMACMDFLUSH ;  /* 0x00000000000079b7 */ /* 0x0001e20000000000 */
[----:B--2---:R-:W-:Y:S04]  /*87a0*/  DEPBAR.LE SB0, 0x1 ;  /* 0x000080400000791a */ /* 0x004fe80000000000 */
.L_x_134:
[----:B------:R-:W-:Y:S05]  /*87b0*/  BSYNC.RECONVERGENT B0 ;  /* 0x0000000000007941 */ /* 0x000fea0003800200 */
.L_x_133:
[----:B------:R-:W-:Y:S01]  /*87c0*/  BAR.SYNC.DEFER_BLOCKING 0x1, 0x80 ;  /* 0x0042000000007b1d */ /* 0x000fe20000010000 */
[----:B------:R-:W-:Y:S01]  /*87d0*/  ISETP.NE.AND P1, PT, R116, RZ, PT ;  /* 0x000000ff7400720c */ /* 0x000fe20003f25270 */
[----:B------:R-:W-:Y:S01]  /*87e0*/  IMAD.IADD R14, R43, 0x1, R100 ;  /* 0x000000012b0e7824 */ /* 0x000fe200078e0264 */
[C---:B------:R-:W-:Y:S01]  /*87f0*/  ISETP.NE.AND P0, PT, R45.reuse, 0x2, PT ;  /* 0x000000022d00780c */ /* 0x040fe20003f05270 */
[----:B------:R-:W-:Y:S01]  /*8800*/  IMAD.IADD R17, R44, 0x1, R101 ;  /* 0x000000012c117824 */ /* 0x000fe200078e0265 */
[----:B------:R-:W-:Y:S02]  /*8810*/  LOP3.LUT R108, R108, 0x1, RZ, 0x3c, !PT ;  /* 0x000000016c6c7812 */ /* 0x000fe400078e3cff */
[----:B------:R-:W-:Y:S02]  /*8820*/  SEL R0, RZ, 0x1, P0 ;  /* 0x00000001ff007807 */ /* 0x000fe40000000000 */
[----:B------:R-:W-:Y:S02]  /*8830*/  SEL R45, R45, RZ, P0 ;  /* 0x000000ff2d2d7207 */ /* 0x000fe40000000000 */
[----:B------:R-:W-:Y:S01]  /*8840*/  LOP3.LUT R109, R109, R0, RZ, 0x3c, !PT ;  /* 0x000000006d6d7212 */ /* 0x000fe200078e3cff */
[----:B------:R-:W-:Y:S02]  /*8850*/  UMOV UR56, UR52 ;  /* 0x0000003400387c82 */ /* 0x000fe40008000000 */
[----:B------:R-:W-:Y:S05]  /*8860*/  @P1 BRA `(.L_x_135) ;  /* 0xffffffd400dc1947 */ /* 0x000fea000383ffff */
[----:B------:R-:W-:Y:S05]  /*8870*/  EXIT ;  /* 0x000000000000794d */ /* 0x000fea0003800000 */
.L_x_25:
[----:B------:R-:W-:Y:S07]  /*8880*/  MOV R2, UR9 ;  /* 0x0000000900027c02 */ /* 0x000fee0008000f00 */
.L_x_136:
[----:B-1----:R1:W2:Y:S02]  /*8890*/  SYNCS.PHASECHK.TRANS64.TRYWAIT P1, [R2+URZ+0x110], R4 ;  /* 0x00011004020075a7 */ /* 0x0022a400080211ff */
[----:B--2---:R-:W-:Y:S05]  /*88a0*/  @!P1 NANOSLEEP.SYNCS 0x989680 ;  /* 0x009896800000995d */ /* 0x004fea0003900000 */
[----:B------:R-:W2:Y:S02]  /*88b0*/  @!P1 SYNCS.PHASECHK.TRANS64 P1, [R2+URZ+0x110], R4 ;  /* 0x00011004020095a7 */ /* 0x000ea400080210ff */
[----:B--2---:R-:W-:Y:S05]  /*88c0*/  @!P1 BRA `(.L_x_136) ;  /* 0xfffffffc00f09947 */ /* 0x004fea000383ffff */
[----:B------:R-:W-:Y:S05]  /*88d0*/  BRA `(.L_x_24) ;  /* 0xffffff9400047947 */ /* 0x000fea000383ffff */
.L_x_32:
[----:B------:R-:W-:Y:S07]  /*88e0*/  MOV R2, UR9 ;  /* 0x0000000900027c02 */ /* 0x000fee0008000f00 */
.L_x_137:
[----:B-1----:R1:W2:Y:S02]  /*88f0*/  SYNCS.PHASECHK.TRANS64.TRYWAIT P0, [R2+URZ+0x110], R4 ;  /* 0x00011004020075a7 */ /* 0x0022a400080011ff */
[----:B--2---:R-:W-:Y:S05]  /*8900*/  @!P0 NANOSLEEP.SYNCS 0x989680 ;  /* 0x009896800000895d */ /* 0x004fea0003900000 */
[----:B------:R-:W2:Y:S02]  /*8910*/  @!P0 SYNCS.PHASECHK.TRANS64 P0, [R2+URZ+0x110], R4 ;  /* 0x00011004020085a7 */ /* 0x000ea400080010ff */
[----:B--2---:R-:W-:Y:S05]  /*8920*/  @!P0 BRA `(.L_x_137) ;  /* 0xfffffffc00f08947 */ /* 0x004fea000383ffff */
[----:B------:R-:W-:Y:S05]  /*8930*/  BRA `(.L_x_31) ;  /* 0xffffff9800747947 */ /* 0x000fea000383ffff */
.L_x_37:
[----:B-1----:R-:W-:-:S07]  /*8940*/  MOV R2, UR45 ;  /* 0x0000002d00027c02 */ /* 0x002fce0008000f00 */
.L_x_138:
[----:B-1----:R1:W2:Y:S02]  /*8950*/  SYNCS.PHASECHK.TRANS64.TRYWAIT P0, [R2+URZ+0x250], R3 ;  /* 0x00025003020075a7 */ /* 0x0022a400080011ff */
[----:B--2---:R-:W-:Y:S05]  /*8960*/  @!P0 NANOSLEEP.SYNCS 0x989680 ;  /* 0x009896800000895d */ /* 0x004fea0003900000 */
[----:B------:R-:W2:Y:S02]  /*8970*/  @!P0 SYNCS.PHASECHK.TRANS64 P0, [R2+URZ+0x250], R3 ;  /* 0x00025003020085a7 */ /* 0x000ea400080010ff */
[----:B--2---:R-:W-:Y:S05]  /*8980*/  @!P0 BRA `(.L_x_138) ;  /* 0xfffffffc00f08947 */ /* 0x004fea000383ffff */
[----:B------:R-:W-:Y:S05]  /*8990*/  BRA `(.L_x_139) ;  /* 0xffffff9c00447947 */ /* 0x000fea000383ffff */
.L_x_41:
[----:B------:R-:W-:-:S07]  /*89a0*/  MOV R0, UR4 ;  /* 0x0000000400007c02 */ /* 0x000fce0008000f00 */
.L_x_140:
[----:B-1----:R1:W2:Y:S02]  /*89b0*/  SYNCS.PHASECHK.TRANS64.TRYWAIT P0, [R0+URZ], R2 ;  /* 0x00000002000075a7 */ /* 0x0022a400080011ff */
[----:B--2---:R-:W-:Y:S05]  /*89c0*/  @!P0 NANOSLEEP.SYNCS 0x989680 ;  /* 0x009896800000895d */ /* 0x004fea0003900000 */
[----:B------:R-:W2:Y:S02]  /*89d0*/  @!P0 SYNCS.PHASECHK.TRANS64 P0, [R0+URZ], R2 ;  /* 0x00000002000085a7 */ /* 0x000ea400080010ff */
[----:B--2---:R-:W-:Y:S05]  /*89e0*/  @!P0 BRA `(.L_x_140) ;  /* 0xfffffffc00f08947 */ /* 0x004fea000383ffff */
[----:B------:R-:W-:Y:S05]  /*89f0*/  BRA `(.L_x_141) ;  /* 0xffffffa000987947 */ /* 0x000fea000383ffff */
.L_x_42:
[----:B------:R-:W-:-:S07]  /*8a00*/  MOV R0, UR4 ;  /* 0x0000000400007c02 */ /* 0x000fce0008000f00 */
.L_x_142:
[----:B-1----:R1:W2:Y:S02]  /*8a10*/  SYNCS.PHASECHK.TRANS64.TRYWAIT P0, [R0+URZ], R3 ;  /* 0x00000003000075a7 */ /* 0x0022a400080011ff */
[----:B--2---:R-:W-:Y:S05]  /*8a20*/  @!P0 NANOSLEEP.SYNCS 0x989680 ;  /* 0x009896800000895d */ /* 0x004fea0003900000 */
[----:B------:R-:W2:Y:S02]  /*8a30*/  @!P0 SYNCS.PHASECHK.TRANS64 P0, [R0+URZ], R3 ;  /* 0x00000003000085a7 */ /* 0x000ea400080010ff */
[----:B--2---:R-:W-:Y:S05]  /*8a40*/  @!P0 BRA `(.L_x_142) ;  /* 0xfffffffc00f08947 */ /* 0x004fea000383ffff */
[----:B------:R-:W-:Y:S05]  /*8a50*/  BRA `(.L_x_143) ;  /* 0xffffffa000a47947 */ /* 0x000fea000383ffff */
.L_x_43:
[----:B------:R-:W-:-:S07]  /*8a60*/  MOV R0, UR4 ;  /* 0x0000000400007c02 */ /* 0x000fce0008000f00 */
.L_x_144:
[----:B-1----:R1:W2:Y:S02]  /*8a70*/  SYNCS.PHASECHK.TRANS64.TRYWAIT P0, [R0+URZ], R3 ;  /* 0x00000003000075a7 */ /* 0x0022a400080011ff */
[----:B--2---:R-:W-:Y:S05]  /*8a80*/  @!P0 NANOSLEEP.SYNCS 0x989680 ;  /* 0x009896800000895d */ /* 0x004fea0003900000 */
[----:B------:R-:W2:Y:S02]  /*8a90*/  @!P0 SYNCS.PHASECHK.TRANS64 P0, [R0+URZ], R3 ;  /* 0x00000003000085a7 */ /* 0x000ea400080010ff */
[----:B--2---:R-:W-:Y:S05]  /*8aa0*/  @!P0 BRA `(.L_x_144) ;  /* 0xfffffffc00f08947 */ /* 0x004fea000383ffff */
[----:B------:R-:W-:Y:S05]  /*8ab0*/  BRA `(.L_x_145) ;  /* 0xffffffa000b07947 */ /* 0x000fea000383ffff */
.L_x_44:
[----:B------:R-:W-:-:S07]  /*8ac0*/  MOV R0, UR4 ;  /* 0x0000000400007c02 */ /* 0x000fce0008000f00 */
.L_x_146:
[----:B-1----:R1:W2:Y:S02]  /*8ad0*/  SYNCS.PHASECHK.TRANS64.TRYWAIT P0, [R0+URZ], R3 ;  /* 0x00000003000075a7 */ /* 0x0022a400080011ff */
[----:B--2---:R-:W-:Y:S05]  /*8ae0*/  @!P0 NANOSLEEP.SYNCS 0x989680 ;  /* 0x009896800000895d */ /* 0x004fea0003900000 */
[----:B------:R-:W2:Y:S02]  /*8af0*/  @!P0 SYNCS.PHASECHK.TRANS64 P0, [R0+URZ], R3 ;  /* 0x00000003000085a7 */ /* 0x000ea400080010ff */
[----:B--2---:R-:W-:Y:S05]  /*8b00*/  @!P0 BRA `(.L_x_146) ;  /* 0xfffffffc00f08947 */ /* 0x004fea000383ffff */
[----:B------:R-:W-:Y:S05]  /*8b10*/  BRA `(.L_x_147) ;  /* 0xffffffa000bc7947 */ /* 0x000fea000383ffff */
.L_x_45:
[----:B------:R-:W-:-:S07]  /*8b20*/  MOV R0, UR4 ;  /* 0x0000000400007c02 */ /* 0x000fce0008000f00 */
.L_x_148:
[----:B-1----:R1:W2:Y:S02]  /*8b30*/  SYNCS.PHASECHK.TRANS64.TRYWAIT P0, [R0+URZ], R3 ;  /* 0x00000003000075a7 */ /* 0x0022a400080011ff */
[----:B--2---:R-:W-:Y:S05]  /*8b40*/  @!P0 NANOSLEEP.SYNCS 0x989680 ;  /* 0x009896800000895d */ /* 0x004fea0003900000 */
[----:B------:R-:W2:Y:S02]  /*8b50*/  @!P0 SYNCS.PHASECHK.TRANS64 P0, [R0+URZ], R3 ;  /* 0x00000003000085a7 */ /* 0x000ea400080010ff */
[----:B--2---:R-:W-:Y:S05]  /*8b60*/  @!P0 BRA `(.L_x_148) ;  /* 0xfffffffc00f08947 */ /* 0x004fea000383ffff */
[----:B------:R-:W-:Y:S05]  /*8b70*/  BRA `(.L_x_149) ;  /* 0xffffffa000c87947 */ /* 0x000fea000383ffff */
.L_x_46:
[----:B------:R-:W-:-:S07]  /*8b80*/  MOV R0, UR4 ;  /* 0x0000000400007c02 */ /* 0x000fce0008000f00 */
.L_x_150:
[----:B-1----:R1:W2:Y:S02]  /*8b90*/  SYNCS.PHASECHK.TRANS64.TRYWAIT P0, [R0+URZ], R3 ;  /* 0x00000003000075a7 */ /* 0x0022a400080011ff */
[----:B--2---:R-:W-:Y:S05]  /*8ba0*/  @!P0 NANOSLEEP.SYNCS 0x989680 ;  /* 0x009896800000895d */ /* 0x004fea0003900000 */
[----:B------:R-:W2:Y:S02]  /*8bb0*/  @!P0 SYNCS.PHASECHK.TRANS64 P0, [R0+URZ], R3 ;  /* 0x00000003000085a7 */ /* 0x000ea400080010ff */
[----:B--2---:R-:W-:Y:S05]  /*8bc0*/  @!P0 BRA `(.L_x_150) ;  /* 0xfffffffc00f08947 */ /* 0x004fea000383ffff */
[----:B------:R-:W-:Y:S05]  /*8bd0*/  BRA `(.L_x_151) ;  /* 0xffffffa000d47947 */ /* 0x000fea000383ffff */
.L_x_47:
[----:B------:R-:W-:-:S07]  /*8be0*/  MOV R0, UR4 ;  /* 0x0000000400007c02 */ /* 0x000fce0008000f00 */
.L_x_152:
[----:B-1----:R1:W2:Y:S02]  /*8bf0*/  SYNCS.PHASECHK.TRANS64.TRYWAIT P0, [R0+URZ], R3 ;  /* 0x00000003000075a7 */ /* 0x0022a400080011ff */
[----:B--2---:R-:W-:Y:S05]  /*8c00*/  @!P0 NANOSLEEP.SYNCS 0x989680 ;  /* 0x009896800000895d */ /* 0x004fea0003900000 */
[----:B------:R-:W2:Y:S02]  /*8c10*/  @!P0 SYNCS.PHASECHK.TRANS64 P0, [R0+URZ], R3 ;  /* 0x00000003000085a7 */ /* 0x000ea400080010ff */
[----:B--2---:R-:W-:Y:S05]  /*8c20*/  @!P0 BRA `(.L_x_152) ;  /* 0xfffffffc00f08947 */ /* 0x004fea000383ffff */
[----:B------:R-:W-:Y:S05]  /*8c30*/  BRA `(.L_x_153) ;  /* 0xffffffa000e07947 */ /* 0x000fea000383ffff */
.L_x_48:
[----:B------:R-:W-:-:S07]  /*8c40*/  MOV R0, UR4 ;  /* 0x0000000400007c02 */ /* 0x000fce0008000f00 */
.L_x_154:
[----:B-1----:R1:W2:Y:S02]  /*8c50*/  SYNCS.PHASECHK.TRANS64.TRYWAIT P0, [R0+URZ], R3 ;  /* 0x00000003000075a7 */ /* 0x0022a400080011ff */
[----:B--2---:R-:W-:Y:S05]  /*8c60*/  @!P0 NANOSLEEP.SYNCS 0x989680 ;  /* 0x009896800000895d */ /* 0x004fea0003900000 */
[----:B------:R-:W2:Y:S02]  /*8c70*/  @!P0 SYNCS.PHASECHK.TRANS64 P0, [R0+URZ], R3 ;  /* 0x00000003000085a7 */ /* 0x000ea400080010ff */
[----:B--2---:R-:W-:Y:S05]  /*8c80*/  @!P0 BRA `(.L_x_154) ;  /* 0xfffffffc00f08947 */ /* 0x004fea000383ffff */
[----:B------:R-:W-:Y:S05]  /*8c90*/  BRA `(.L_x_155) ;  /* 0xffffffa000ec7947 */ /* 0x000fea000383ffff */
.L_x_49:
[----:B------:R-:W-:-:S07]  /*8ca0*/  MOV R0, UR4 ;  /* 0x0000000400007c02 */ /* 0x000fce0008000f00 */
.L_x_156:
[----:B-1----:R1:W2:Y:S02]  /*8cb0*/  SYNCS.PHASECHK.TRANS64.TRYWAIT P0, [R0+URZ], R3 ;  /* 0x00000003000075a7 */ /* 0x0022a400080011ff */
[----:B--2---:R-:W-:Y:S05]  /*8cc0*/  @!P0 NANOSLEEP.SYNCS 0x989680 ;  /* 0x009896800000895d */ /* 0x004fea0003900000 */
[----:B------:R-:W2:Y:S02]  /*8cd0*/  @!P0 SYNCS.PHASECHK.TRANS64 P0, [R0+URZ], R3 ;  /* 0x00000003000085a7 */ /* 0x000ea400080010ff */
[----:B--2---:R-:W-:Y:S05]  /*8ce0*/  @!P0 BRA `(.L_x_156) ;  /* 0xfffffffc00f08947 */ /* 0x004fea000383ffff */
[----:B------:R-:W-:Y:S05]  /*8cf0*/  BRA `(.L_x_157) ;  /* 0xffffffa000f87947 */ /* 0x000fea000383ffff */
.L_x_50:
[----:B------:R-:W-:-:S07]  /*8d00*/  MOV R0, UR4 ;  /* 0x0000000400007c02 */ /* 0x000fce0008000f00 */
.L_x_158:
[----:B-1----:R1:W2:Y:S02]  /*8d10*/  SYNCS.PHASECHK.TRANS64.TRYWAIT P0, [R0+URZ], R3 ;  /* 0x00000003000075a7 */ /* 0x0022a400080011ff */
[----:B--2---:R-:W-:Y:S05]  /*8d20*/  @!P0 NANOSLEEP.SYNCS 0x989680 ;  /* 0x009896800000895d */ /* 0x004fea0003900000 */
[----:B------:R-:W2:Y:S02]  /*8d30*/  @!P0 SYNCS.PHASECHK.TRANS64 P0, [R0+URZ], R3 ;  /* 0x00000003000085a7 */ /* 0x000ea400080010ff */
[----:B--2---:R-:W-:Y:S05]  /*8d40*/  @!P0 BRA `(.L_x_158) ;  /* 0xfffffffc00f08947 */ /* 0x004fea000383ffff */
[----:B------:R-:W-:Y:S05]  /*8d50*/  BRA `(.L_x_159) ;  /* 0xffffffa400047947 */ /* 0x000fea000383ffff */
.L_x_51:
[----:B------:R-:W-:-:S07]  /*8d60*/  MOV R0, UR4 ;  /* 0x0000000400007c02 */ /* 0x000fce0008000f00 */
.L_x_160:
[----:B-1----:R1:W2:Y:S02]  /*8d70*/  SYNCS.PHASECHK.TRANS64.TRYWAIT P0, [R0+URZ], R3 ;  /* 0x00000003000075a7 */ /* 0x0022a400080011ff */
[----:B--2---:R-:W-:Y:S05]  /*8d80*/  @!P0 NANOSLEEP.SYNCS 0x989680 ;  /* 0x009896800000895d */ /* 0x004fea0003900000 */
[----:B------:R-:W2:Y:S02]  /*8d90*/  @!P0 SYNCS.PHASECHK.TRANS64 P0, [R0+URZ], R3 ;  /* 0x00000003000085a7 */ /* 0x000ea400080010ff */
[----:B--2---:R-:W-:Y:S05]  /*8da0*/  @!P0 BRA `(.L_x_160) ;  /* 0xfffffffc00f08947 */ /* 0x004fea000383ffff */
[----:B------:R-:W-:Y:S05]  /*8db0*/  BRA `(.L_x_161) ;  /* 0xffffffa400107947 */ /* 0x000fea000383ffff */
.L_x_52:
[----:B------:R-:W-:-:S07]  /*8dc0*/  MOV R0, UR4 ;  /* 0x0000000400007c02 */ /* 0x000fce0008000f00 */
.L_x_162:
[----:B-1----:R1:W2:Y:S02]  /*8dd0*/  SYNCS.PHASECHK.TRANS64.TRYWAIT P0, [R0+URZ], R3 ;  /* 0x00000003000075a7 */ /* 0x0022a400080011ff */
[----:B--2---:R-:W-:Y:S05]  /*8de0*/  @!P0 NANOSLEEP.SYNCS 0x989680 ;  /* 0x009896800000895d */ /* 0x004fea0003900000 */
[----:B------:R-:W2:Y:S02]  /*8df0*/  @!P0 SYNCS.PHASECHK.TRANS64 P0, [R0+URZ], R3 ;  /* 0x00000003000085a7 */ /* 0x000ea400080010ff */
[----:B--2---:R-:W-:Y:S05]  /*8e00*/  @!P0 BRA `(.L_x_162) ;  /* 0xfffffffc00f08947 */ /* 0x004fea000383ffff */
[----:B------:R-:W-:Y:S05]  /*8e10*/  BRA `(.L_x_163) ;  /* 0xffffffa4001c7947 */ /* 0x000fea000383ffff */
.L_x_53:
[----:B------:R-:W-:-:S07]  /*8e20*/  MOV R0, UR4 ;  /* 0x0000000400007c02 */ /* 0x000fce0008000f00 */
.L_x_164:
[----:B-1----:R1:W2:Y:S02]  /*8e30*/  SYNCS.PHASECHK.TRANS64.TRYWAIT P0, [R0+URZ], R3 ;  /* 0x00000003000075a7 */ /* 0x0022a400080011ff */
[----:B--2---:R-:W-:Y:S05]  /*8e40*/  @!P0 NANOSLEEP.SYNCS 0x989680 ;  /* 0x009896800000895d */ /* 0x004fea0003900000 */
[----:B------:R-:W2:Y:S02]  /*8e50*/  @!P0 SYNCS.PHASECHK.TRANS64 P0, [R0+URZ], R3 ;  /* 0x00000003000085a7 */ /* 0x000ea400080010ff */
[----:B--2---:R-:W-:Y:S05]  /*8e60*/  @!P0 BRA `(.L_x_164) ;  /* 0xfffffffc00f08947 */ /* 0x004fea000383ffff */
[----:B------:R-:W-:Y:S05]  /*8e70*/  BRA `(.L_x_165) ;  /* 0xffffffa400287947 */ /* 0x000fea000383ffff */
.L_x_54:
[----:B------:R-:W-:-:S07]  /*8e80*/  MOV R0, UR4 ;  /* 0x0000000400007c02 */ /* 0x000fce0008000f00 */
.L_x_166:
[----:B-1----:R1:W2:Y:S02]  /*8e90*/  SYNCS.PHASECHK.TRANS64.TRYWAIT P0, [R0+URZ], R3 ;  /* 0x00000003000075a7 */ /* 0x0022a400080011ff */
[----:B--2---:R-:W-:Y:S05]  /*8ea0*/  @!P0 NANOSLEEP.SYNCS 0x989680 ;  /* 0x009896800000895d */ /* 0x004fea0003900000 */
[----:B------:R-:W2:Y:S02]  /*8eb0*/  @!P0 SYNCS.PHASECHK.TRANS64 P0, [R0+URZ], R3 ;  /* 0x00000003000085a7 */ /* 0x000ea400080010ff */
[----:B--2---:R-:W-:Y:S05]  /*8ec0*/  @!P0 BRA `(.L_x_166) ;  /* 0xfffffffc00f08947 */ /* 0x004fea000383ffff */
[----:B------:R-:W-:Y:S05]  /*8ed0*/  BRA `(.L_x_167) ;  /* 0xffffffa400347947 */ /* 0x000fea000383ffff */
.L_x_55:
[----:B------:R-:W-:-:S07]  /*8ee0*/  MOV R0, UR4 ;  /* 0x0000000400007c02 */ /* 0x000fce0008000f00 */
.L_x_168:
[----:B-1----:R1:W2:Y:S02]  /*8ef0*/  SYNCS.PHASECHK.TRANS64.TRYWAIT P0, [R0+URZ], R3 ;  /* 0x00000003000075a7 */ /* 0x0022a400080011ff */
[----:B--2---:R-:W-:Y:S05]  /*8f00*/  @!P0 NANOSLEEP.SYNCS 0x989680 ;  /* 0x009896800000895d */ /* 0x004fea0003900000 */
[----:B------:R-:W2:Y:S02]  /*8f10*/  @!P0 SYNCS.PHASECHK.TRANS64 P0, [R0+URZ], R3 ;  /* 0x00000003000085a7 */ /* 0x000ea400080010ff */
[----:B--2---:R-:W-:Y:S05]  /*8f20*/  @!P0 BRA `(.L_x_168) ;  /* 0xfffffffc00f08947 */ /* 0x004fea000383ffff */
[----:B------:R-:W-:Y:S05]  /*8f30*/  BRA `(.L_x_169) ;  /* 0xffffffa400407947 */ /* 0x000fea000383ffff */
.L_x_56:
[----:B------:R-:W-:-:S07]  /*8f40*/  MOV R0, UR4 ;  /* 0x0000000400007c02 */ /* 0x000fce0008000f00 */
.L_x_170:
[----:B-1----:R1:W2:Y:S02]  /*8f50*/  SYNCS.PHASECHK.TRANS64.TRYWAIT P0, [R0+URZ], R3 ;  /* 0x00000003000075a7 */ /* 0x0022a400080011ff */
[----:B--2---:R-:W-:Y:S05]  /*8f60*/  @!P0 NANOSLEEP.SYNCS 0x989680 ;  /* 0x009896800000895d */ /* 0x004fea0003900000 */
[----:B------:R-:W2:Y:S02]  /*8f70*/  @!P0 SYNCS.PHASECHK.TRANS64 P0, [R0+URZ], R3 ;  /* 0x00000003000085a7 */ /* 0x000ea400080010ff */
[----:B--2---:R-:W-:Y:S05]  /*8f80*/  @!P0 BRA `(.L_x_170) ;  /* 0xfffffffc00f08947 */ /* 0x004fea000383ffff */
[----:B------:R-:W-:Y:S05]  /*8f90*/  BRA `(.L_x_171) ;  /* 0xffffffa4004c7947 */ /* 0x000fea000383ffff */
.L_x_57:
[----:B------:R-:W-:-:S07]  /*8fa0*/  MOV R0, UR4 ;  /* 0x0000000400007c02 */ /* 0x000fce0008000f00 */
.L_x_172:
[----:B-1----:R1:W2:Y:S02]  /*8fb0*/  SYNCS.PHASECHK.TRANS64.TRYWAIT P0, [R0+URZ], R3 ;  /* 0x00000003000075a7 */ /* 0x0022a400080011ff */
[----:B--2---:R-:W-:Y:S05]  /*8fc0*/  @!P0 NANOSLEEP.SYNCS 0x989680 ;  /* 0x009896800000895d */ /* 0x004fea0003900000 */
[----:B------:R-:W2:Y:S02]  /*8fd0*/  @!P0 SYNCS.PHASECHK.TRANS64 P0, [R0+URZ], R3 ;  /* 0x00000003000085a7 */ /* 0x000ea400080010ff */
[----:B--2---:R-:W-:Y:S05]  /*8fe0*/  @!P0 BRA `(.L_x_172) ;  /* 0xfffffffc00f08947 */ /* 0x004fea000383ffff */
[----:B------:R-:W-:Y:S05]  /*8ff0*/  BRA `(.L_x_173) ;  /* 0xffffffa400587947 */ /* 0x000fea000383ffff */
.L_x_58:
[----:B------:R-:W-:-:S07]  /*9000*/  MOV R0, UR4 ;  /* 0x0000000400007c02 */ /* 0x000fce0008000f00 */
.L_x_174:
[----:B-1----:R1:W2:Y:S02]  /*9010*/  SYNCS.PHASECHK.TRANS64.TRYWAIT P0, [R0+URZ], R3 ;  /* 0x00000003000075a7 */ /* 0x0022a400080011ff */
[----:B--2---:R-:W-:Y:S05]  /*9020*/  @!P0 NANOSLEEP.SYNCS 0x989680 ;  /* 0x009896800000895d */ /* 0x004fea0003900000 */
[----:B------:R-:W2:Y:S02]  /*9030*/  @!P0 SYNCS.PHASECHK.TRANS64 P0, [R0+URZ], R3 ;  /* 0x00000003000085a7 */ /* 0x000ea400080010ff */
[----:B--2---:R-:W-:Y:S05]  /*9040*/  @!P0 BRA `(.L_x_174) ;  /* 0xfffffffc00f08947 */ /* 0x004fea000383ffff */
[----:B------:R-:W-:Y:S05]  /*9050*/  BRA `(.L_x_175) ;  /* 0xffffffa400647947 */ /* 0x000fea000383ffff */
.L_x_59:
[----:B------:R-:W-:-:S07]  /*9060*/  MOV R0, UR4 ;  /* 0x0000000400007c02 */ /* 0x000fce0008000f00 */
.L_x_176:
[----:B-1----:R1:W2:Y:S02]  /*9070*/  SYNCS.PHASECHK.TRANS64.TRYWAIT P0, [R0+URZ], R3 ;  /* 0x00000003000075a7 */ /* 0x0022a400080011ff */
[----:B--2---:R-:W-:Y:S05]  /*9080*/  @!P0 NANOSLEEP.SYNCS 0x989680 ;  /* 0x009896800000895d */ /* 0x004fea0003900000 */
[----:B------:R-:W2:Y:S02]  /*9090*/  @!P0 SYNCS.PHASECHK.TRANS64 P0, [R0+URZ], R3 ;  /* 0x00000003000085a7 */ /* 0x000ea400080010ff */
[----:B--2---:R-:W-:Y:S05]  /*90a0*/  @!P0 BRA `(.L_x_176) ;  /* 0xfffffffc00f08947 */ /* 0x004fea000383ffff */
[----:B------:R-:W-:Y:S05]  /*90b0*/  BRA `(.L_x_177) ;  /* 0xffffffa400707947 */ /* 0x000fea000383ffff */
.L_x_60:
[----:B------:R-:W-:-:S07]  /*90c0*/  MOV R0, UR4 ;  /* 0x0000000400007c02 */ /* 0x000fce0008000f00 */
.L_x_178:
[----:B-1----:R1:W2:Y:S02]  /*90d0*/  SYNCS.PHASECHK.TRANS64.TRYWAIT P0, [R0+URZ], R3 ;  /* 0x00000003000075a7 */ /* 0x0022a400080011ff */
[----:B--2---:R-:W-:Y:S05]  /*90e0*/  @!P0 NANOSLEEP.SYNCS 0x989680 ;  /* 0x009896800000895d */ /* 0x004fea0003900000 */
[----:B------:R-:W2:Y:S02]  /*90f0*/  @!P0 SYNCS.PHASECHK.TRANS64 P0, [R0+URZ], R3 ;  /* 0x00000003000085a7 */ /* 0x000ea400080010ff */
[----:B--2---:R-:W-:Y:S05]  /*9100*/  @!P0 BRA `(.L_x_178) ;  /* 0xfffffffc00f08947 */ /* 0x004fea000383ffff */
[----:B------:R-:W-:Y:S05]  /*9110*/  BRA `(.L_x_179) ;  /* 0xffffffa4007c7947 */ /* 0x000fea000383ffff */
.L_x_61:
[----:B------:R-:W-:-:S07]  /*9120*/  MOV R0, UR4 ;  /* 0x0000000400007c02 */ /* 0x000fce0008000f00 */
.L_x_180:
[----:B-1----:R1:W2:Y:S02]  /*9130*/  SYNCS.PHASECHK.TRANS64.TRYWAIT P0, [R0+URZ], R3 ;  /* 0x00000003000075a7 */ /* 0x0022a400080011ff */
[----:B--2---:R-:W-:Y:S05]  /*9140*/  @!P0 NANOSLEEP.SYNCS 0x989680 ;  /* 0x009896800000895d */ /* 0x004fea0003900000 */
[----:B------:R-:W2:Y:S02]  /*9150*/  @!P0 SYNCS.PHASECHK.TRANS64 P0, [R0+URZ], R3 ;  /* 0x00000003000085a7 */ /* 0x000ea400080010ff */
[----:B--2---:R-:W-:Y:S05]  /*9160*/  @!P0 BRA `(.L_x_180) ;  /* 0xfffffffc00f08947 */ /* 0x004fea000383ffff */
[----:B------:R-:W-:Y:S05]  /*9170*/  BRA `(.L_x_181) ;  /* 0xffffffa400887947 */ /* 0x000fea000383ffff */
.L_x_62:
[----:B------:R-:W-:-:S07]  /*9180*/  MOV R0, UR4 ;  /* 0x0000000400007c02 */ /* 0x000fce0008000f00 */
.L_x_182:
[----:B-1----:R1:W2:Y:S02]  /*9190*/  SYNCS.PHASECHK.TRANS64.TRYWAIT P0, [R0+URZ], R3 ;  /* 0x00000003000075a7 */ /* 0x0022a400080011ff */
[----:B--2---:R-:W-:Y:S05]  /*91a0*/  @!P0 NANOSLEEP.SYNCS 0x989680 ;  /* 0x009896800000895d */ /* 0x004fea0003900000 */
[----:B------:R-:W2:Y:S02]  /*91b0*/  @!P0 SYNCS.PHASECHK.TRANS64 P0, [R0+URZ], R3 ;  /* 0x00000003000085a7 */ /* 0x000ea400080010ff */
[----:B--2---:R-:W-:Y:S05]  /*91c0*/  @!P0 BRA `(.L_x_182) ;  /* 0xfffffffc00f08947 */ /* 0x004fea000383ffff */
[----:B------:R-:W-:Y:S05]  /*91d0*/  BRA `(.L_x_183) ;  /* 0xffffffa400947947 */ /* 0x000fea000383ffff */
.L_x_63:
[----:B------:R-:W-:-:S07]  /*91e0*/  MOV R0, UR4 ;  /* 0x0000000400007c02 */ /* 0x000fce0008000f00 */
.L_x_184:
[----:B-1----:R1:W2:Y:S02]  /*91f0*/  SYNCS.PHASECHK.TRANS64.TRYWAIT P0, [R0+URZ], R3 ;  /* 0x00000003000075a7 */ /* 0x0022a400080011ff */
[----:B--2---:R-:W-:Y:S05]  /*9200*/  @!P0 NANOSLEEP.SYNCS 0x989680 ;  /* 0x009896800000895d */ /* 0x004fea0003900000 */
[----:B------:R-:W2:Y:S02]  /*9210*/  @!P0 SYNCS.PHASECHK.TRANS64 P0, [R0+URZ], R3 ;  /* 0x00000003000085a7 */ /* 0x000ea400080010ff */
[----:B--2---:R-:W-:Y:S05]  /*9220*/  @!P0 BRA `(.L_x_184) ;  /* 0xfffffffc00f08947 */ /* 0x004fea000383ffff */
[----:B------:R-:W-:Y:S05]  /*9230*/  BRA `(.L_x_185) ;  /* 0xffffffa400a07947 */ /* 0x000fea000383ffff */
.L_x_64:
[----:B------:R-:W-:-:S07]  /*9240*/  MOV R0, UR4 ;  /* 0x0000000400007c02 */ /* 0x000fce0008000f00 */
.L_x_186:
[----:B-1----:R1:W2:Y:S02]  /*9250*/  SYNCS.PHASECHK.TRANS64.TRYWAIT P0, [R0+URZ], R3 ;  /* 0x00000003000075a7 */ /* 0x0022a400080011ff */
[----:B--2---:R-:W-:Y:S05]  /*9260*/  @!P0 NANOSLEEP.SYNCS 0x989680 ;  /* 0x009896800000895d */ /* 0x004fea0003900000 */
[----:B------:R-:W2:Y:S02]  /*9270*/  @!P0 SYNCS.PHASECHK.TRANS64 P0, [R0+URZ], R3 ;  /* 0x00000003000085a7 */ /* 0x000ea400080010ff */
[----:B--2---:R-:W-:Y:S05]  /*9280*/  @!P0 BRA `(.L_x_186) ;  /* 0xfffffffc00f08947 */ /* 0x004fea000383ffff */
[----:B------:R-:W-:Y:S05]  /*9290*/  BRA `(.L_x_187) ;  /* 0xffffffa400ac7947 */ /* 0x000fea000383ffff */
.L_x_65:
[----:B------:R-:W-:-:S07]  /*92a0*/  MOV R0, UR4 ;  /* 0x0000000400007c02 */ /* 0x000fce0008000f00 */
.L_x_188:
[----:B-1----:R1:W2:Y:S02]  /*92b0*/  SYNCS.PHASECHK.TRANS64.TRYWAIT P0, [R0+URZ], R3 ;  /* 0x00000003000075a7 */ /* 0x0022a400080011ff */
[----:B--2---:R-:W-:Y:S05]  /*92c0*/  @!P0 NANOSLEEP.SYNCS 0x989680 ;  /* 0x009896800000895d */ /* 0x004fea0003900000 */
[----:B------:R-:W2:Y:S02]  /*92d0*/  @!P0 SYNCS.PHASECHK.TRANS64 P0, [R0+URZ], R3 ;  /* 0x00000003000085a7 */ /* 0x000ea400080010ff */
[----:B--2---:R-:W-:Y:S05]  /*92e0*/  @!P0 BRA `(.L_x_188) ;  /* 0xfffffffc00f08947 */ /* 0x004fea000383ffff */
[----:B------:R-:W-:Y:S05]  /*92f0*/  BRA `(.L_x_189) ;  /* 0xffffffa400b87947 */ /* 0x000fea000383ffff */
.L_x_66:
[----:B------:R-:W-:-:S07]  /*9300*/  MOV R0, UR4 ;  /* 0x0000000400007c02 */ /* 0x000fce0008000f00 */
.L_x_190:
[----:B-1----:R1:W2:Y:S02]  /*9310*/  SYNCS.PHASECHK.TRANS64.TRYWAIT P0, [R0+URZ], R3 ;  /* 0x00000003000075a7 */ /* 0x0022a400080011ff */
[----:B--2---:R-:W-:Y:S05]  /*9320*/  @!P0 NANOSLEEP.SYNCS 0x989680 ;  /* 0x009896800000895d */ /* 0x004fea0003900000 */
[----:B------:R-:W2:Y:S02]  /*9330*/  @!P0 SYNCS.PHASECHK.TRANS64 P0, [R0+URZ], R3 ;  /* 0x00000003000085a7 */ /* 0x000ea400080010ff */
[----:B--2---:R-:W-:Y:S05]  /*9340*/  @!P0 BRA `(.L_x_190) ;  /* 0xfffffffc00f08947 */ /* 0x004fea000383ffff */
[----:B------:R-:W-:Y:S05]  /*9350*/  BRA `(.L_x_191) ;  /* 0xffffffa400c47947 */ /* 0x000fea000383ffff */
.L_x_67:
[----:B------:R-:W-:-:S07]  /*9360*/  MOV R0, UR4 ;  /* 0x0000000400007c02 */ /* 0x000fce0008000f00 */
.L_x_192:
[----:B-1----:R1:W2:Y:S02]  /*9370*/  SYNCS.PHASECHK.TRANS64.TRYWAIT P0, [R0+URZ], R3 ;  /* 0x00000003000075a7 */ /* 0x0022a400080011ff */
[----:B--2---:R-:W-:Y:S05]  /*9380*/  @!P0 NANOSLEEP.SYNCS 0x989680 ;  /* 0x009896800000895d */ /* 0x004fea0003900000 */
[----:B------:R-:W2:Y:S02]  /*9390*/  @!P0 SYNCS.PHASECHK.TRANS64 P0, [R0+URZ], R3 ;  /* 0x00000003000085a7 */ /* 0x000ea400080010ff */
[----:B--2---:R-:W-:Y:S05]  /*93a0*/  @!P0 BRA `(.L_x_192) ;  /* 0xfffffffc00f08947 */ /* 0x004fea000383ffff */
[----:B------:R-:W-:Y:S05]  /*93b0*/  BRA `(.L_x_193) ;  /* 0xffffffa400d07947 */ /* 0x000fea000383ffff */
.L_x_68:
[----:B------:R-:W-:-:S07]  /*93c0*/  MOV R0, UR4 ;  /* 0x0000000400007c02 */ /* 0x000fce0008000f00 */
.L_x_194:
[----:B-1----:R1:W2:Y:S02]  /*93d0*/  SYNCS.PHASECHK.TRANS64.TRYWAIT P0, [R0+URZ], R3 ;  /* 0x00000003000075a7 */ /* 0x0022a400080011ff */
[----:B--2---:R-:W-:Y:S05]  /*93e0*/  @!P0 NANOSLEEP.SYNCS 0x989680 ;  /* 0x009896800000895d */ /* 0x004fea0003900000 */
[----:B------:R-:W2:Y:S02]  /*93f0*/  @!P0 SYNCS.PHASECHK.TRANS64 P0, [R0+URZ], R3 ;  /* 0x00000003000085a7 */ /* 0x000ea400080010ff */
[----:B--2---:R-:W-:Y:S05]  /*9400*/  @!P0 BRA `(.L_x_194) ;  /* 0xfffffffc00f08947 */ /* 0x004fea000383ffff */
[----:B------:R-:W-:Y:S05]  /*9410*/  BRA `(.L_x_195) ;  /* 0xffffffa400dc7947 */ /* 0x000fea000383ffff */
.L_x_69:
[----:B------:R-:W-:-:S07]  /*9420*/  MOV R0, UR4 ;  /* 0x0000000400007c02 */ /* 0x000fce0008000f00 */
.L_x_196:
[----:B-1----:R1:W2:Y:S02]  /*9430*/  SYNCS.PHASECHK.TRANS64.TRYWAIT P0, [R0+URZ], R3 ;  /* 0x00000003000075a7 */ /* 0x0022a400080011ff */
[----:B--2---:R-:W-:Y:S05]  /*9440*/  @!P0 NANOSLEEP.SYNCS 0x989680 ;  /* 0x009896800000895d */ /* 0x004fea0003900000 */
[----:B------:R-:W2:Y:S02]  /*9450*/  @!P0 SYNCS.PHASECHK.TRANS64 P0, [R0+URZ], R3 ;  /* 0x00000003000085a7 */ /* 0x000ea400080010ff */
[----:B--2---:R-:W-:Y:S05]  /*9460*/  @!P0 BRA `(.L_x_196) ;  /* 0xfffffffc00f08947 */ /* 0x004fea000383ffff */
[----:B------:R-:W-:Y:S05]  /*9470*/  BRA `(.L_x_197) ;  /* 0xffffffa400e87947 */ /* 0x000fea000383ffff */
.L_x_70:
[----:B------:R-:W-:-:S07]  /*9480*/  MOV R0, UR4 ;  /* 0x0000000400007c02 */ /* 0x000fce0008000f00 */
.L_x_198:
[----:B-1----:R1:W2:Y:S02]  /*9490*/  SYNCS.PHASECHK.TRANS64.TRYWAIT P0, [R0+URZ], R3 ;  /* 0x00000003000075a7 */ /* 0x0022a400080011ff */
[----:B--2---:R-:W-:Y:S05]  /*94a0*/  @!P0 NANOSLEEP.SYNCS 0x989680 ;  /* 0x009896800000895d */ /* 0x004fea0003900000 */
[----:B------:R-:W2:Y:S02]  /*94b0*/  @!P0 SYNCS.PHASECHK.TRANS64 P0, [R0+URZ], R3 ;  /* 0x00000003000085a7 */ /* 0x000ea400080010ff */
[----:B--2---:R-:W-:Y:S05]  /*94c0*/  @!P0 BRA `(.L_x_198) ;  /* 0xfffffffc00f08947 */ /* 0x004fea000383ffff */
[----:B------:R-:W-:Y:S05]  /*94d0*/  BRA `(.L_x_199) ;  /* 0xffffffa400f47947 */ /* 0x000fea000383ffff */
.L_x_71:
[----:B------:R-:W-:-:S07]  /*94e0*/  MOV R0, UR4 ;  /* 0x0000000400007c02 */ /* 0x000fce0008000f00 */
.L_x_200:
[----:B-1----:R1:W2:Y:S02]  /*94f0*/  SYNCS.PHASECHK.TRANS64.TRYWAIT P0, [R0+URZ], R3 ;  /* 0x00000003000075a7 */ /* 0x0022a400080011ff */
[----:B--2---:R-:W-:Y:S05]  /*9500*/  @!P0 NANOSLEEP.SYNCS 0x989680 ;  /* 0x009896800000895d */ /* 0x004fea0003900000 */
[----:B------:R-:W2:Y:S02]  /*9510*/  @!P0 SYNCS.PHASECHK.TRANS64 P0, [R0+URZ], R3 ;  /* 0x00000003000085a7 */ /* 0x000ea400080010ff */
[----:B--2---:R-:W-:Y:S05]  /*9520*/  @!P0 BRA `(.L_x_200) ;  /* 0xfffffffc00f08947 */ /* 0x004fea000383ffff */
[----:B------:R-:W-:Y:S05]  /*9530*/  BRA `(.L_x_201) ;  /* 0xffffffa800007947 */ /* 0x000fea000383ffff */
.L_x_72:
[----:B------:R-:W-:-:S07]  /*9540*/  MOV R0, UR4 ;  /* 0x0000000400007c02 */ /* 0x000fce0008000f00 */
.L_x_202:
[----:B-1----:R1:W2:Y:S02]  /*9550*/  SYNCS.PHASECHK.TRANS64.TRYWAIT P0, [R0+URZ], R3 ;  /* 0x00000003000075a7 */ /* 0x0022a400080011ff */
[----:B--2---:R-:W-:Y:S05]  /*9560*/  @!P0 NANOSLEEP.SYNCS 0x989680 ;  /* 0x009896800000895d */ /* 0x004fea0003900000 */
[----:B------:R-:W2:Y:S02]  /*9570*/  @!P0 SYNCS.PHASECHK.TRANS64 P0, [R0+URZ], R3 ;  /* 0x00000003000085a7 */ /* 0x000ea400080010ff */
[----:B--2---:R-:W-:Y:S05]  /*9580*/  @!P0 BRA `(.L_x_202) ;  /* 0xfffffffc00f08947 */ /* 0x004fea000383ffff */
[----:B------:R-:W-:Y:S05]  /*9590*/  BRA `(.L_x_203) ;  /* 0xffffffa8000c7947 */ /* 0x000fea000383ffff */
.L_x_73:
[----:B------:R-:W-:-:S07]  /*95a0*/  MOV R0, UR4 ;  /* 0x0000000400007c02 */ /* 0x000fce0008000f00 */
.L_x_204:
[----:B-1----:R1:W2:Y:S02]  /*95b0*/  SYNCS.PHASECHK.TRANS64.TRYWAIT P0, [R0+URZ], R3 ;  /* 0x00000003000075a7 */ /* 0x0022a400080011ff */
[----:B--2---:R-:W-:Y:S05]  /*95c0*/  @!P0 NANOSLEEP.SYNCS 0x989680 ;  /* 0x009896800000895d */ /* 0x004fea0003900000 */
[----:B------:R-:W2:Y:S02]  /*95d0*/  @!P0 SYNCS.PHASECHK.TRANS64 P0, [R0+URZ], R3 ;  /* 0x00000003000085a7 */ /* 0x000ea400080010ff */
[----:B--2---:R-:W-:Y:S05]  /*95e0*/  @!P0 BRA `(.L_x_204) ;  /* 0xfffffffc00f08947 */ /* 0x004fea000383ffff */
[----:B------:R-:W-:Y:S05]  /*95f0*/  BRA `(.L_x_205) ;  /* 0xffffffa800187947 */ /* 0x000fea000383ffff */
.L_x_76:
[----:B------:R-:W-:-:S07]  /*9600*/  MOV R4, UR45 ;  /* 0x0000002d00047c02 */ /* 0x000fce0008000f00 */
.L_x_206:
[----:B--2---:R2:W3:Y:S02]  /*9610*/  SYNCS.PHASECHK.TRANS64.TRYWAIT P1, [R4+URZ+0x258], R6 ;  /* 0x00025806040075a7 */ /* 0x0044e400080211ff */
[----:B---3--:R-:W-:Y:S05]  /*9620*/  @!P1 NANOSLEEP.SYNCS 0x989680 ;  /* 0x009896800000995d */ /* 0x008fea0003900000 */
[----:B------:R-:W3:Y:S02]  /*9630*/  @!P1 SYNCS.PHASECHK.TRANS64 P1, [R4+URZ+0x258], R6 ;  /* 0x00025806040095a7 */ /* 0x000ee400080210ff */
[----:B---3--:R-:W-:Y:S05]  /*9640*/  @!P1 BRA `(.L_x_206) ;  /* 0xfffffffc00f09947 */ /* 0x008fea000383ffff */
[----:B------:R-:W-:Y:S05]  /*9650*/  BRA `(.L_x_207) ;  /* 0xffffffa8007c7947 */ /* 0x000fea000383ffff */
.L_x_77:
[----:B--2---:R-:W-:-:S07]  /*9660*/  MOV R4, UR45 ;  /* 0x0000002d00047c02 */ /* 0x004fce0008000f00 */
.L_x_208:
[----:B--2---:R2:W3:Y:S02]  /*9670*/  SYNCS.PHASECHK.TRANS64.TRYWAIT P1, [R4+URZ+0x250], R5 ;  /* 0x00025005040075a7 */ /* 0x0044e400080211ff */
[----:B---3--:R-:W-:Y:S05]  /*9680*/  @!P1 NANOSLEEP.SYNCS 0x989680 ;  /* 0x009896800000995d */ /* 0x008fea0003900000 */
[----:B------:R-:W3:Y:S02]  /*9690*/  @!P1 SYNCS.PHASECHK.TRANS64 P1, [R4+URZ+0x250], R5 ;  /* 0x00025005040095a7 */ /* 0x000ee400080210ff */
[----:B---3--:R-:W-:Y:S05]  /*96a0*/  @!P1 BRA `(.L_x_208) ;  /* 0xfffffffc00f09947 */ /* 0x008fea000383ffff */
[----:B------:R-:W-:Y:S05]  /*96b0*/  BRA `(.L_x_209) ;  /* 0xffffffa800847947 */ /* 0x000fea000383ffff */
.L_x_85:
[----:B------:R-:W-:-:S07]  /*96c0*/  MOV R0, UR6 ;  /* 0x0000000600007c02 */ /* 0x000fce0008000f00 */
.L_x_210:
[----:B--2---:R2:W3:Y:S02]  /*96d0*/  SYNCS.PHASECHK.TRANS64.TRYWAIT P0, [R0+URZ+0x250], R4 ;  /* 0x00025004000075a7 */ /* 0x0044e400080011ff */
[----:B---3--:R-:W-:Y:S05]  /*96e0*/  @!P0 NANOSLEEP.SYNCS 0x989680 ;  /* 0x009896800000895d */ /* 0x008fea0003900000 */
[----:B------:R-:W3:Y:S02]  /*96f0*/  @!P0 SYNCS.PHASECHK.TRANS64 P0, [R0+URZ+0x250], R4 ;  /* 0x00025004000085a7 */ /* 0x000ee400080010ff */
[----:B---3--:R-:W-:Y:S05]  /*9700*/  @!P0 BRA `(.L_x_210) ;  /* 0xfffffffc00f08947 */ /* 0x008fea000383ffff */
[----:B------:R-:W-:Y:S05]  /*9710*/  BRA `(.L_x_211) ;  /* 0xffffffac00f47947 */ /* 0x000fea000383ffff */
.L_x_86:
[----:B------:R-:W-:-:S07]  /*9720*/  MOV R4, UR8 ;  /* 0x0000000800047c02 */ /* 0x000fce0008000f00 */
.L_x_212:
[----:B--2---:R2:W3:Y:S02]  /*9730*/  SYNCS.PHASECHK.TRANS64.TRYWAIT P0, [R4+URZ+0x270], R0 ;  /* 0x00027000040075a7 */ /* 0x0044e400080011ff */
[----:B---3--:R-:W-:Y:S05]  /*9740*/  @!P0 NANOSLEEP.SYNCS 0x989680 ;  /* 0x009896800000895d */ /* 0x008fea0003900000 */
[----:B------:R-:W3:Y:S02]  /*9750*/  @!P0 SYNCS.PHASECHK.TRANS64 P0, [R4+URZ+0x270], R0 ;  /* 0x00027000040085a7 */ /* 0x000ee400080010ff */
[----:B---3--:R-:W-:Y:S05]  /*9760*/  @!P0 BRA `(.L_x_212) ;  /* 0xfffffffc00f08947 */ /* 0x008fea000383ffff */
[----:B------:R-:W-:Y:S05]  /*9770*/  BRA `(.L_x_213) ;  /* 0xffffffb000107947 */ /* 0x000fea000383ffff */
.L_x_89:
[----:B--2---:R-:W-:Y:S07]  /*9780*/  MOV R0, UR7 ;  /* 0x0000000700007c02 */ /* 0x004fee0008000f00 */
.L_x_214:
[----:B--2---:R2:W3:Y:S02]  /*9790*/  SYNCS.PHASECHK.TRANS64.TRYWAIT P0, [R0+URZ], R5 ;  /* 0x00000005000075a7 */ /* 0x0044e400080011ff */
[----:B---3--:R-:W-:Y:S05]  /*97a0*/  @!P0 NANOSLEEP.SYNCS 0x989680 ;  /* 0x009896800000895d */ /* 0x008fea0003900000 */
[----:B------:R-:W3:Y:S02]  /*97b0*/  @!P0 SYNCS.PHASECHK.TRANS64 P0, [R0+URZ], R5 ;  /* 0x00000005000085a7 */ /* 0x000ee400080010ff */
[----:B---3--:R-:W-:Y:S05]  /*97c0*/  @!P0 BRA `(.L_x_214) ;  /* 0xfffffffc00f08947 */ /* 0x008fea000383ffff */
[----:B------:R-:W-:Y:S05]  /*97d0*/  BRA `(.L_x_88) ;  /* 0xffffffb000347947 */ /* 0x000fea000383ffff */
.L_x_92:
[----:B------:R-:W-:-:S07]  /*97e0*/  MOV R0, UR5 ;  /* 0x0000000500007c02 */ /* 0x000fce0008000f00 */
.L_x_215:
[----:B--2---:R2:W4:Y:S02]  /*97f0*/  SYNCS.PHASECHK.TRANS64.TRYWAIT P0, [R0+URZ], R3 ;  /* 0x00000003000075a7 */ /* 0x00452400080011ff */
[----:B----4-:R-:W-:Y:S05]  /*9800*/  @!P0 NANOSLEEP.SYNCS 0x989680 ;  /* 0x009896800000895d */ /* 0x010fea0003900000 */
[----:B------:R-:W4:Y:S02]  /*9810*/  @!P0 SYNCS.PHASECHK.TRANS64 P0, [R0+URZ], R3 ;  /* 0x00000003000085a7 */ /* 0x000f2400080010ff */
[----:B----4-:R-:W-:Y:S05]  /*9820*/  @!P0 BRA `(.L_x_215) ;  /* 0xfffffffc00f08947 */ /* 0x010fea000383ffff */
[----:B------:R-:W-:Y:S05]  /*9830*/  BRA `(.L_x_216) ;  /* 0xffffffb000e07947 */ /* 0x000fea000383ffff */
.L_x_93:
[----:B------:R-:W-:-:S07]  /*9840*/  MOV R0, UR7 ;  /* 0x0000000700007c02 */ /* 0x000fce0008000f00 */
.L_x_217:
[----:B--2---:R2:W4:Y:S02]  /*9850*/  SYNCS.PHASECHK.TRANS64.TRYWAIT P0, [R0+URZ], R3 ;  /* 0x00000003000075a7 */ /* 0x00452400080011ff */
[----:B----4-:R-:W-:Y:S05]  /*9860*/  @!P0 NANOSLEEP.SYNCS 0x989680 ;  /* 0x009896800000895d */ /* 0x010fea0003900000 */
[----:B------:R-:W4:Y:S02]  /*9870*/  @!P0 SYNCS.PHASECHK.TRANS64 P0, [R0+URZ], R3 ;  /* 0x00000003000085a7 */ /* 0x000f2400080010ff */
[----:B----4-:R-:W-:Y:S05]  /*9880*/  @!P0 BRA `(.L_x_217) ;  /* 0xfffffffc00f08947 */ /* 0x010fea000383ffff */
[----:B------:R-:W-:Y:S05]  /*9890*/  BRA `(.L_x_218) ;  /* 0xffffffb000ec7947 */ /* 0x000fea000383ffff */
.L_x_98:
[----:B------:R-:W-:Y:S07]  /*98a0*/  MOV R0, UR15 ;  /* 0x0000000f00007c02 */ /* 0x000fee0008000f00 */
.L_x_219:
[----:B--2---:R2:W3:Y:S02]  /*98b0*/  SYNCS.PHASECHK.TRANS64.TRYWAIT P0, [R0+URZ+0x250], R2 ;  /* 0x00025002000075a7 */ /* 0x0044e400080011ff */
[----:B---3--:R-:W-:Y:S05]  /*98c0*/  @!P0 NANOSLEEP.SYNCS 0x989680 ;  /* 0x009896800000895d */ /* 0x008fea0003900000 */
[----:B------:R-:W3:Y:S02]  /*98d0*/  @!P0 SYNCS.PHASECHK.TRANS64 P0, [R0+URZ+0x250], R2 ;  /* 0x00025002000085a7 */ /* 0x000ee400080010ff */
[----:B---3--:R-:W-:Y:S05]  /*98e0*/  @!P0 BRA `(.L_x_219) ;  /* 0xfffffffc00f08947 */ /* 0x008fea000383ffff */
[----:B------:R-:W-:Y:S05]  /*98f0*/  BRA `(.L_x_220) ;  /* 0xffffffb800107947 */ /* 0x000fea000383ffff */
.L_x_101:
[----:B------:R-:W-:Y:S07]  /*9900*/  MOV R0, UR15 ;  /* 0x0000000f00007c02 */ /* 0x000fee0008000f00 */
.L_x_221:
[----:B-1----:R1:W2:Y:S02]  /*9910*/  SYNCS.PHASECHK.TRANS64.TRYWAIT P0, [R0+URZ+0x248], R2 ;  /* 0x00024802000075a7 */ /* 0x0022a400080011ff */
[----:B--2---:R-:W-:Y:S05]  /*9920*/  @!P0 NANOSLEEP.SYNCS 0x989680 ;  /* 0x009896800000895d */ /* 0x004fea0003900000 */
[----:B------:R-:W2:Y:S02]  /*9930*/  @!P0 SYNCS.PHASECHK.TRANS64 P0, [R0+URZ+0x248], R2 ;  /* 0x00024802000085a7 */ /* 0x000ea400080010ff */
[----:B--2---:R-:W-:Y:S05]  /*9940*/  @!P0 BRA `(.L_x_221) ;  /* 0xfffffffc00f08947 */ /* 0x004fea000383ffff */
[----:B------:R-:W-:Y:S05]  /*9950*/  BRA `(.L_x_100) ;  /* 0xffffffb800e87947 */ /* 0x000fea000383ffff */
.L_x_104:
[----:B------:R-:W-:Y:S07]  /*9960*/  MOV R0, UR15 ;  /* 0x0000000f00007c02 */ /* 0x000fee0008000f00 */
.L_x_222:
[----:B-1----:R1:W2:Y:S02]  /*9970*/  SYNCS.PHASECHK.TRANS64.TRYWAIT P0, [R0+URZ+0x230], R14 ;  /* 0x0002300e000075a7 */ /* 0x0022a400080011ff */
[----:B--2---:R-:W-:Y:S05]  /*9980*/  @!P0 NANOSLEEP.SYNCS 0x989680 ;  /* 0x009896800000895d */ /* 0x004fea0003900000 */
[----:B------:R-:W2:Y:S02]  /*9990*/  @!P0 SYNCS.PHASECHK.TRANS64 P0, [R0+URZ+0x230], R14 ;  /* 0x0002300e000085a7 */ /* 0x000ea400080010ff */
[----:B--2---:R-:W-:Y:S05]  /*99a0*/  @!P0 BRA `(.L_x_222) ;  /* 0xfffffffc00f08947 */ /* 0x004fea000383ffff */
[----:B------:R-:W-:Y:S05]  /*99b0*/  BRA `(.L_x_223) ;  /* 0xffffffbc00a07947 */ /* 0x000fea000383ffff */
.L_x_105:
[----:B------:R-:W-:Y:S07]  /*99c0*/  MOV R0, UR15 ;  /* 0x0000000f00007c02 */ /* 0x000fee0008000f00 */
.L_x_224:
[----:B-1----:R1:W2:Y:S02]  /*99d0*/  SYNCS.PHASECHK.TRANS64.TRYWAIT P0, [R0+URZ+0x238], R14 ;  /* 0x0002380e000075a7 */ /* 0x0022a400080011ff */
[----:B--2---:R-:W-:Y:S05]  /*99e0*/  @!P0 NANOSLEEP.SYNCS 0x989680 ;  /* 0x009896800000895d */ /* 0x004fea0003900000 */
[----:B------:R-:W2:Y:S02]  /*99f0*/  @!P0 SYNCS.PHASECHK.TRANS64 P0, [R0+URZ+0x238], R14 ;  /* 0x0002380e000085a7 */ /* 0x000ea400080010ff */
[----:B--2---:R-:W-:Y:S05]  /*9a00*/  @!P0 BRA `(.L_x_224) ;  /* 0xfffffffc00f08947 */ /* 0x004fea000383ffff */
[----:B------:R-:W-:Y:S05]  /*9a10*/  BRA `(.L_x_225) ;  /* 0xffffffc000147947 */ /* 0x000fea000383ffff */
.L_x_107:
[----:B------:R-:W-:-:S07]  /*9a20*/  MOV R0, UR15 ;  /* 0x0000000f00007c02 */ /* 0x000fce0008000f00 */
.L_x_226:
[----:B-1----:R1:W3:Y:S02]  /*9a30*/  SYNCS.PHASECHK.TRANS64.TRYWAIT P0, [R0+URZ+0x230], R2 ;  /* 0x00023002000075a7 */ /* 0x0022e400080011ff */
[----:B---3--:R-:W-:Y:S05]  /*9a40*/  @!P0 NANOSLEEP.SYNCS 0x989680 ;  /* 0x009896800000895d */ /* 0x008fea0003900000 */
[----:B------:R-:W3:Y:S02]  /*9a50*/  @!P0 SYNCS.PHASECHK.TRANS64 P0, [R0+URZ+0x230], R2 ;  /* 0x00023002000085a7 */ /* 0x000ee400080010ff */
[----:B---3--:R-:W-:Y:S05]  /*9a60*/  @!P0 BRA `(.L_x_226) ;  /* 0xfffffffc00f08947 */ /* 0x008fea000383ffff */
[----:B------:R-:W-:Y:S05]  /*9a70*/  BRA `(.L_x_227) ;  /* 0xffffffc000787947 */ /* 0x000fea000383ffff */
.L_x_109:
[----:B------:R-:W-:Y:S07]  /*9a80*/  MOV R0, UR51 ;  /* 0x0000003300007c02 */ /* 0x000fee0008000f00 */
.L_x_228:
[----:B-1----:R1:W2:Y:S02]  /*9a90*/  SYNCS.PHASECHK.TRANS64.TRYWAIT P0, [R0+URZ+0x250], R2 ;  /* 0x00025002000075a7 */ /* 0x0022a400080011ff */
[----:B--2---:R-:W-:Y:S05]  /*9aa0*/  @!P0 NANOSLEEP.SYNCS 0x989680 ;  /* 0x009896800000895d */ /* 0x004fea0003900000 */
[----:B------:R-:W2:Y:S02]  /*9ab0*/  @!P0 SYNCS.PHASECHK.TRANS64 P0, [R0+URZ+0x250], R2 ;  /* 0x00025002000085a7 */ /* 0x000ea400080010ff */
[----:B--2---:R-:W-:Y:S05]  /*9ac0*/  @!P0 BRA `(.L_x_228) ;  /* 0xfffffffc00f08947 */ /* 0x004fea000383ffff */
[----:B------:R-:W-:Y:S05]  /*9ad0*/  BRA `(.L_x_229) ;  /* 0xffffffc4004c7947 */ /* 0x000fea000383ffff */
.L_x_120:
[----:B---3--:R3:W1:Y:S02]  /*9ae0*/  SYNCS.PHASECHK.TRANS64.TRYWAIT P1, [R0+URZ+0x220], R5 ;  /* 0x00022005000075a7 */ /* 0x00866400080211ff */
[----:B-1----:R-:W-:Y:S05]  /*9af0*/  @!P1 NANOSLEEP.SYNCS 0x989680 ;  /* 0x009896800000995d */ /* 0x002fea0003900000 */
[----:B------:R-:W1:Y:S02]  /*9b00*/  @!P1 SYNCS.PHASECHK.TRANS64 P1, [R0+URZ+0x220], R5 ;  /* 0x00022005000095a7 */ /* 0x000e6400080210ff */
[----:B-1----:R-:W-:Y:S05]  /*9b10*/  @!P1 BRA `(.L_x_120) ;  /* 0xfffffffc00f09947 */ /* 0x002fea000383ffff */
[----:B------:R-:W-:Y:S05]  /*9b20*/  BRA `(.L_x_119) ;  /* 0xffffffd000847947 */ /* 0x000fea000383ffff */
.L_x_122:
[----:B---3--:R3:W4:Y:S02]  /*9b30*/  SYNCS.PHASECHK.TRANS64.TRYWAIT P0, [R120+URZ+0x260], R3 ;  /* 0x00026003780075a7 */ /* 0x00872400080011ff */
[----:B----4-:R-:W-:Y:S05]  /*9b40*/  @!P0 NANOSLEEP.SYNCS 0x989680 ;  /* 0x009896800000895d */ /* 0x010fea0003900000 */
[----:B------:R-:W4:Y:S02]  /*9b50*/  @!P0 SYNCS.PHASECHK.TRANS64 P0, [R120+URZ+0x260], R3 ;  /* 0x00026003780085a7 */ /* 0x000f2400080010ff */
[----:B----4-:R-:W-:Y:S05]  /*9b60*/  @!P0 BRA `(.L_x_122) ;  /* 0xfffffffc00f08947 */ /* 0x010fea000383ffff */
[----:B------:R-:W-:Y:S05]  /*9b70*/  BRA `(.L_x_121) ;  /* 0xffffffd000d47947 */ /* 0x000fea000383ffff */
.L_x_131:
[----:B---3--:R3:W4:Y:S02]  /*9b80*/  SYNCS.PHASECHK.TRANS64.TRYWAIT P0, [R2+URZ+0x220], R0 ;  /* 0x00022000020075a7 */ /* 0x00872400080011ff */
[----:B----4-:R-:W-:Y:S05]  /*9b90*/  @!P0 NANOSLEEP.SYNCS 0x989680 ;  /* 0x009896800000895d */ /* 0x010fea0003900000 */
[----:B------:R-:W4:Y:S02]  /*9ba0*/  @!P0 SYNCS.PHASECHK.TRANS64 P0, [R2+URZ+0x220], R0 ;  /* 0x00022000020085a7 */ /* 0x000f2400080010ff */
[----:B----4-:R-:W-:Y:S05]  /*9bb0*/  @!P0 BRA `(.L_x_131) ;  /* 0xfffffffc00f08947 */ /* 0x010fea000383ffff */
[----:B------:R-:W-:Y:S05]  /*9bc0*/  BRA `(.L_x_130) ;  /* 0xffffffdc00d87947 */ /* 0x000fea000383ffff */
        .weak           $__internal_0_$__cuda_sm10x_tcgen05_guardrail_trap_col_being_dealloced_not_returned_by_alloc
        .type           $__internal_0_$__cuda_sm10x_tcgen05_guardrail_trap_col_being_dealloced_not_returned_by_alloc,@function
        .size           $__internal_0_$__cuda_sm10x_tcgen05_guardrail_trap_col_being_dealloced_not_returned_by_alloc,($__internal_1_$__cuda_sm10x_tcgen05_guardrail_trap_phase_invalid_during_alloc - $__internal_0_$__cuda_sm10x_tcgen05_guardrail_trap_col_being_dealloced_not_returned_by_alloc)
$__internal_0_$__cuda_sm10x_tcgen05_guardrail_trap_col_being_dealloced_not_returned_by_alloc:
[----:B------:R-:W-:Y:S05]  /*9bd0*/  BPT.TRAP 0x1 ;  /* 0x000000040000795c */ /* 0x000fea0000300000 */
[----:B------:R-:W-:-:S04]  /*9be0*/  HFMA2 R3, -RZ, RZ, 0, 0 ;  /* 0x00000000ff037431 */ /* 0x000fc800000001ff */
[----:B------:R-:W-:Y:S05]  /*9bf0*/  RET.REL.NODEC R2 `(_ZN7cutlass13device_kernelINS_4conv6kernel13ConvUniversalINS1_16ConvProblemShapeILNS1_8OperatorE1ELi2EEENS1_10collective14CollectiveConvINS1_47MainloopSm100TmaUmmaWarpSpecializedImplicitGemmILS5_1ELi34ELi2ELi1ELi2EN4cute5tupleIJNSA_1CILi2EEENSC_ILi1EEESE_EEEEENSB_IJNSC_ILi64EEENSC_ILi128EEENSB_IJNSC_ILi32EEEEEEEEENS_12float_e4m3_tESM_NSA_8TiledMMAINSA_8MMA_AtomIJNSA_10MMA_TraitsINSA_19SM100_MMA_F8F6F4_SSEJSM_SM_fSH_SI_NSA_17integral_constantINSA_4UMMA5MajorELST_0EEENSR_IST_LST_1EEENSR_INSS_7ScaleInELSW_0EEESX_EEEEEENSA_6LayoutINSB_IJSE_SE_SE_EEENSB_IJNSC_ILi0EEES12_S12_EEEEENSB_IJNSA_10UnderscoreES15_S15_EEEEENS7_6detail27Sm100ImplicitGemmTileTraitsINSA_20SM90_TMA_LOAD_IM2COLENSA_14ComposedLayoutINSA_7SwizzleILi1ELi4ELi3EEENSA_18smem_ptr_flag_bitsILi8EEENS10_INSB_IJNSC_ILi8EEESJ_EEENSB_IJSJ_SE_EEEEEEEvEENS19_INSA_23SM90_TMA_LOAD_MULTICASTENS1B_INS1C_ILi3ELi4ELi3EEES1F_NS10_INSB_IJSI_S1G_EEENSB_IJSE_SI_EEEEEEEvEEEENS_8epilogue10collective18CollectiveEpilogueINS1U_23Sm100TmaWarpSpecializedILi2ELi2ELi32ELb0ELb0EEEJSL_NSB_IJNS10_ISH_SE_EES1Z_EEESM_NSB_IJNSB_IJlllEEESE_S12_EEESM_S22_NS1U_6fusion15FusionCallbacksIS1Y_NS23_17LinearCombinationISM_fSM_fLNS_15FloatRoundStyleE2EEESL_S20_JEEENSA_5SM1004TMEM4LOAD26SM100_TMEM_LOAD_16dp32b32xES1A_NS1B_INS1C_ILi2ELi4ELi3EEES1F_NS10_INSB_IJS1G_SH_EEENSB_IJSH_SE_EEEEEEENSA_39AutoVectorizingCopyWithAssumedAlignmentILi128EEENSA_21SM90_TMA_STORE_IM2COLES2H_S2J_S2J_EEEvvEEEEvNT_6ParamsE) ;  /* 0xffffff6402007950 */ /* 0x000fea0003c3ffff */
        .weak           $__internal_1_$__cuda_sm10x_tcgen05_guardrail_trap_phase_invalid_during_alloc
        .type           $__internal_1_$__cuda_sm10x_tcgen05_guardrail_trap_phase_invalid_during_alloc,@function
        .size           $__internal_1_$__cuda_sm10x_tcgen05_guardrail_trap_phase_invalid_during_alloc,($__internal_2_$__cuda_sm10x_tcgen05_guardrail_trap_unallocated_columns_being_dealloced - $__internal_1_$__cuda_sm10x_tcgen05_guardrail_trap_phase_invalid_during_alloc)
$__internal_1_$__cuda_sm10x_tcgen05_guardrail_trap_phase_invalid_during_alloc:
[----:B------:R-:W-:Y:S05]  /*9c00*/  BPT.TRAP 0x1 ;  /* 0x000000040000795c */ /* 0x000fea0000300000 */
[----:B------:R-:W-:-:S04]  /*9c10*/  MOV R3, 0x0 ;  /* 0x0000000000037802 */ /* 0x000fc80000000f00 */
[----:B------:R-:W-:Y:S05]  /*9c20*/  RET.REL.NODEC R2 `(_ZN7cutlass13device_kernelINS_4conv6kernel13ConvUniversalINS1_16ConvProblemShapeILNS1_8OperatorE1ELi2EEENS1_10collective14CollectiveConvINS1_47MainloopSm100TmaUmmaWarpSpecializedImplicitGemmILS5_1ELi34ELi2ELi1ELi2EN4cute5tupleIJNSA_1CILi2EEENSC_ILi1EEESE_EEEEENSB_IJNSC_ILi64EEENSC_ILi128EEENSB_IJNSC_ILi32EEEEEEEEENS_12float_e4m3_tESM_NSA_8TiledMMAINSA_8MMA_AtomIJNSA_10MMA_TraitsINSA_19SM100_MMA_F8F6F4_SSEJSM_SM_fSH_SI_NSA_17integral_constantINSA_4UMMA5MajorELST_0EEENSR_IST_LST_1EEENSR_INSS_7ScaleInELSW_0EEESX_EEEEEENSA_6LayoutINSB_IJSE_SE_SE_EEENSB_IJNSC_ILi0EEES12_S12_EEEEENSB_IJNSA_10UnderscoreES15_S15_EEEEENS7_6detail27Sm100ImplicitGemmTileTraitsINSA_20SM90_TMA_LOAD_IM2COLENSA_14ComposedLayoutINSA_7SwizzleILi1ELi4ELi3EEENSA_18smem_ptr_flag_bitsILi8EEENS10_INSB_IJNSC_ILi8EEESJ_EEENSB_IJSJ_SE_EEEEEEEvEENS19_INSA_23SM90_TMA_LOAD_MULTICASTENS1B_INS1C_ILi3ELi4ELi3EEES1F_NS10_INSB_IJSI_S1G_EEENSB_IJSE_SI_EEEEEEEvEEEENS_8epilogue10collective18CollectiveEpilogueINS1U_23Sm100TmaWarpSpecializedILi2ELi2ELi32ELb0ELb0EEEJSL_NSB_IJNS10_ISH_SE_EES1Z_EEESM_NSB_IJNSB_IJlllEEESE_S12_EEESM_S22_NS1U_6fusion15FusionCallbacksIS1Y_NS23_17LinearCombinationISM_fSM_fLNS_15FloatRoundStyleE2EEESL_S20_JEEENSA_5SM1004TMEM4LOAD26SM100_TMEM_LOAD_16dp32b32xES1A_NS1B_INS1C_ILi2ELi4ELi3EEES1F_NS10_INSB_IJS1G_SH_EEENSB_IJSH_SE_EEEEEEENSA_39AutoVectorizingCopyWithAssumedAlignmentILi128EEENSA_21SM90_TMA_STORE_IM2COLES2H_S2J_S2J_EEEvvEEEEvNT_6ParamsE) ;  /* 0xffffff6002f47950 */ /* 0x000fea0003c3ffff */
        .weak           $__internal_2_$__cuda_sm10x_tcgen05_guardrail_trap_unallocated_columns_being_dealloced
        .type           $__internal_2_$__cuda_sm10x_tcgen05_guardrail_trap_unallocated_columns_being_dealloced,@function
        .size           $__internal_2_$__cuda_sm10x_tcgen05_guardrail_trap_unallocated_columns_being_dealloced,(.L_x_231 - $__internal_2_$__cuda_sm10x_tcgen05_guardrail_trap_unallocated_columns_being_dealloced)
$__internal_2_$__cuda_sm10x_tcgen05_guardrail_trap_unallocated_columns_being_dealloced:
[----:B------:R-:W-:Y:S05]  /*9c30*/  BPT.TRAP 0x1 ;  /* 0x000000040000795c */ /* 0x000fea0000300000 */
[----:B------:R-:W-:-:S04]  /*9c40*/  HFMA2 R3, -RZ, RZ, 0, 0 ;  /* 0x00000000ff037431 */ /* 0x000fc800000001ff */
[----:B------:R-:W-:Y:S05]  /*9c50*/  RET.REL.NODEC R2 `(_ZN7cutlass13device_kernelINS_4conv6kernel13ConvUniversalINS1_16ConvProblemShapeILNS1_8OperatorE1ELi2EEENS1_10collective14CollectiveConvINS1_47MainloopSm100TmaUmmaWarpSpecializedImplicitGemmILS5_1ELi34ELi2ELi1ELi2EN4cute5tupleIJNSA_1CILi2EEENSC_ILi1EEESE_EEEEENSB_IJNSC_ILi64EEENSC_ILi128EEENSB_IJNSC_ILi32EEEEEEEEENS_12float_e4m3_tESM_NSA_8TiledMMAINSA_8MMA_AtomIJNSA_10MMA_TraitsINSA_19SM100_MMA_F8F6F4_SSEJSM_SM_fSH_SI_NSA_17integral_constantINSA_4UMMA5MajorELST_0EEENSR_IST_LST_1EEENSR_INSS_7ScaleInELSW_0EEESX_EEEEEENSA_6LayoutINSB_IJSE_SE_SE_EEENSB_IJNSC_ILi0EEES12_S12_EEEEENSB_IJNSA_10UnderscoreES15_S15_EEEEENS7_6detail27Sm100ImplicitGemmTileTraitsINSA_20SM90_TMA_LOAD_IM2COLENSA_14ComposedLayoutINSA_7SwizzleILi1ELi4ELi3EEENSA_18smem_ptr_flag_bitsILi8EEENS10_INSB_IJNSC_ILi8EEESJ_EEENSB_IJSJ_SE_EEEEEEEvEENS19_INSA_23SM90_TMA_LOAD_MULTICASTENS1B_INS1C_ILi3ELi4ELi3EEES1F_NS10_INSB_IJSI_S1G_EEENSB_IJSE_SI_EEEEEEEvEEEENS_8epilogue10collective18CollectiveEpilogueINS1U_23Sm100TmaWarpSpecializedILi2ELi2ELi32ELb0ELb0EEEJSL_NSB_IJNS10_ISH_SE_EES1Z_EEESM_NSB_IJNSB_IJlllEEESE_S12_EEESM_S22_NS1U_6fusion15FusionCallbacksIS1Y_NS23_17LinearCombinationISM_fSM_fLNS_15FloatRoundStyleE2EEESL_S20_JEEENSA_5SM1004TMEM4LOAD26SM100_TMEM_LOAD_16dp32b32xES1A_NS1B_INS1C_ILi2ELi4ELi3EEES1F_NS10_INSB_IJS1G_SH_EEENSB_IJSH_SE_EEEEEEENSA_39AutoVectorizingCopyWithAssumedAlignmentILi128EEENSA_21SM90_TMA_STORE_IM2COLES2H_S2J_S2J_EEEvvEEEEvNT_6ParamsE) ;  /* 0xffffff6002e87950 */ /* 0x000fea0003c3ffff */
.L_x_230:
[----:B------:R-:W-:-:S00]  /*9c60*/  BRA `(.L_x_230) ;  /* 0xfffffffc00fc7947 */ /* 0x000fc0000383ffff */
[----:B------:R-:W-:-:S00]  /*9c70*/  NOP ;  /* 0x0000000000007918 */ /* 0x000fc00000000000 */
        /* <DEDUP_REMOVED lines=8> */
.L_x_231:


//--------------------- .nv.global.init           --------------------------
	.section	.nv.global.init,"aw",@progbits
.nv.global.init:
	.type		$str$29,@object
	.size		$str$29,($str$30 - $str$29)
$str$29:
        /*0000*/ 	.byte	0x28, 0x61, 0x64, 0x64, 0x72, 0x65, 0x73, 0x73, 0x20, 0x26, 0x20, 0x6d, 0x61, 0x73, 0x6b, 0x29
        /*0010*/ 	.byte	0x20, 0x3d, 0x3d, 0x20, 0x30, 0x00
	.type		$str$30,@object
	.size		$str$30,($str$28 - $str$30)
$str$30:
        /*0016*/ 	.byte	0x2f, 0x74, 0x6d, 0x70, 0x2f, 0x63, 0x75, 0x74, 0x6c, 0x61, 0x73, 0x73, 0x5f, 0x73, 0x77, 0x65
        /*0026*/ 	.byte	0x65, 0x70, 0x5f, 0x73, 0x72, 0x63, 0x2f, 0x69, 0x6e, 0x63, 0x6c, 0x75, 0x64, 0x65, 0x2f, 0x63
        /*0036*/ 	.byte	0x75, 0x74, 0x65, 0x2f, 0x70, 0x6f, 0x69, 0x6e, 0x74, 0x65, 0x72, 0x5f, 0x66, 0x6c, 0x61, 0x67
        /*0046*/ 	.byte	0x67, 0x65, 0x64, 0x2e, 0x68, 0x70, 0x70, 0x00
	.type		$str$28,@object
	.size		$str$28,($str$27 - $str$28)
$str$28:
        /*004e*/ 	.byte	0x2f, 0x74, 0x6d, 0x70, 0x2f, 0x63, 0x75, 0x74, 0x6c, 0x61, 0x73, 0x73, 0x5f, 0x73, 0x77, 0x65
        /*005e*/ 	.byte	0x65, 0x70, 0x5f, 0x73, 0x72, 0x63, 0x2f, 0x69, 0x6e, 0x63, 0x6c, 0x75, 0x64, 0x65, 0x2f, 0x63
        /*006e*/ 	.byte	0x75, 0x74, 0x65, 0x2f, 0x61, 0x74, 0x6f, 0x6d, 0x2f, 0x63, 0x6f, 0x70, 0x79, 0x5f, 0x74, 0x72
        /*007e*/ 	.byte	0x61, 0x69, 0x74, 0x73, 0x5f, 0x73, 0x6d, 0x31, 0x30, 0x30, 0x2e, 0x68, 0x70, 0x70, 0x00
	.type		$str$27,@object
	.size		$str$27,(__unnamed_1 - $str$27)
$str$27:
        /*008d*/ 	.byte	0x28, 0x28, 0x75, 0x69, 0x6e, 0x74, 0x33, 0x32, 0x5f, 0x74, 0x28, 0x74, 0x68, 0x72, 0x65, 0x61
        /*009d*/ 	.byte	0x64, 0x49, 0x64, 0x78, 0x2e, 0x78, 0x29, 0x20, 0x2f, 0x20, 0x33, 0x32, 0x29, 0x20, 0x25, 0x20
        /*00ad*/ 	.byte	0x34, 0x29, 0x20, 0x3d, 0x3d, 0x20, 0x28, 0x28, 0x28, 0x74, 0x6d, 0x65, 0x6d, 0x5f, 0x61, 0x64
        /*00bd*/ 	.byte	0x64, 0x72, 0x20, 0x3e, 0x3e, 0x20, 0x31, 0x36, 0x29, 0x20, 0x2f, 0x20, 0x33, 0x32, 0x29, 0x20
        /*00cd*/ 	.byte	0x25, 0x20, 0x34, 0x29, 0x00
	.type		__unnamed_1,@object
	.size		__unnamed_1,(__unnamed_2 - __unnamed_1)
__unnamed_1:
        /*00d2*/ 	.byte	0x61, 0x75, 0x74, 0x6f, 0x20, 0x63, 0x75, 0x74, 0x65, 0x3a, 0x3a, 0x61, 0x73, 0x5f, 0x70, 0x6f
        /* <DEDUP_REMOVED lines=24> */
        /*0262*/ 	.byte	0x3c, 0x34, 0x30, 0x39, 0x36, 0x3e, 0x3e, 0x3e, 0x3e, 0x5d, 0x00
	.type		__unnamed_2,@object
	.size		__unnamed_2,(.L_2 - __unnamed_2)
__unnamed_2:
        /* <DEDUP_REMOVED lines=40> */
        /*04ed*/ 	.byte	0x74, 0x65, 0x3a, 0x3a, 0x43, 0x3c, 0x30, 0x3e, 0x3e, 0x3e, 0x3e, 0x5d, 0x00
.L_2:


//--------------------- .nv.shared._ZN7cutlass13device_kernelINS_4conv6kernel13ConvUniversalINS1_16ConvProblemShapeILNS1_8OperatorE1ELi2EEENS1_10collective14CollectiveConvINS1_47MainloopSm100TmaUmmaWarpSpecializedImplicitGemmILS5_1ELi34ELi2ELi1ELi2EN4cute5tupleIJNSA_1CILi2EEENSC_ILi1EEESE_EEEEENSB_IJNSC_ILi64EEENSC_ILi128EEENSB_IJNSC_ILi32EEEEEEEEENS_12float_e4m3_tESM_NSA_8TiledMMAINSA_8MMA_AtomIJNSA_10MMA_TraitsINSA_19SM100_MMA_F8F6F4_SSEJSM_SM_fSH_SI_NSA_17integral_constantINSA_4UMMA5MajorELST_0EEENSR_IST_LST_1EEENSR_INSS_7ScaleInELSW_0EEESX_EEEEEENSA_6LayoutINSB_IJSE_SE_SE_EEENSB_IJNSC_ILi0EEES12_S12_EEEEENSB_IJNSA_10UnderscoreES15_S15_EEEEENS7_6detail27Sm100ImplicitGemmTileTraitsINSA_20SM90_TMA_LOAD_IM2COLENSA_14ComposedLayoutINSA_7SwizzleILi1ELi4ELi3EEENSA_18smem_ptr_flag_bitsILi8EEENS10_INSB_IJNSC_ILi8EEESJ_EEENSB_IJSJ_SE_EEEEEEEvEENS19_INSA_23SM90_TMA_LOAD_MULTICASTENS1B_INS1C_ILi3ELi4ELi3EEES1F_NS10_INSB_IJSI_S1G_EEENSB_IJSE_SI_EEEEEEEvEEEENS_8epilogue10collective18CollectiveEpilogueINS1U_23Sm100TmaWarpSpecializedILi2ELi2ELi32ELb0ELb0EEEJSL_NSB_IJNS10_ISH_SE_EES1Z_EEESM_NSB_IJNSB_IJlllEEESE_S12_EEESM_S22_NS1U_6fusion15FusionCallbacksIS1Y_NS23_17LinearCombinationISM_fSM_fLNS_15FloatRoundStyleE2EEESL_S20_JEEENSA_5SM1004TMEM4LOAD26SM100_TMEM_LOAD_16dp32b32xES1A_NS1B_INS1C_ILi2ELi4ELi3EEES1F_NS10_INSB_IJS1G_SH_EEENSB_IJSH_SE_EEEEEEENSA_39AutoVectorizingCopyWithAssumedAlignmentILi128EEENSA_21SM90_TMA_STORE_IM2COLES2H_S2J_S2J_EEEvvEEEEvNT_6ParamsE --------------------------
	.section	.nv.shared._ZN7cutlass13device_kernelINS_4conv6kernel13ConvUniversalINS1_16ConvProblemShapeILNS1_8OperatorE1ELi2EEENS1_10collective14CollectiveConvINS1_47MainloopSm100TmaUmmaWarpSpecializedImplicitGemmILS5_1ELi34ELi2ELi1ELi2EN4cute5tupleIJNSA_1CILi2EEENSC_ILi1EEESE_EEEEENSB_IJNSC_ILi64EEENSC_ILi128EEENSB_IJNSC_ILi32EEEEEEEEENS_12float_e4m3_tESM_NSA_8TiledMMAINSA_8MMA_AtomIJNSA_10MMA_TraitsINSA_19SM100_MMA_F8F6F4_SSEJSM_SM_fSH_SI_NSA_17integral_constantINSA_4UMMA5MajorELST_0EEENSR_IST_LST_1EEENSR_INSS_7ScaleInELSW_0EEESX_EEEEEENSA_6LayoutINSB_IJSE_SE_SE_EEENSB_IJNSC_ILi0EEES12_S12_EEEEENSB_IJNSA_10UnderscoreES15_S15_EEEEENS7_6detail27Sm100ImplicitGemmTileTraitsINSA_20SM90_TMA_LOAD_IM2COLENSA_14ComposedLayoutINSA_7SwizzleILi1ELi4ELi3EEENSA_18smem_ptr_flag_bitsILi8EEENS10_INSB_IJNSC_ILi8EEESJ_EEENSB_IJSJ_SE_EEEEEEEvEENS19_INSA_23SM90_TMA_LOAD_MULTICASTENS1B_INS1C_ILi3ELi4ELi3EEES1F_NS10_INSB_IJSI_S1G_EEENSB_IJSE_SI_EEEEEEEvEEEENS_8epilogue10collective18CollectiveEpilogueINS1U_23Sm100TmaWarpSpecializedILi2ELi2ELi32ELb0ELb0EEEJSL_NSB_IJNS10_ISH_SE_EES1Z_EEESM_NSB_IJNSB_IJlllEEESE_S12_EEESM_S22_NS1U_6fusion15FusionCallbacksIS1Y_NS23_17LinearCombinationISM_fSM_fLNS_15FloatRoundStyleE2EEESL_S20_JEEENSA_5SM1004TMEM4LOAD26SM100_TMEM_LOAD_16dp32b32xES1A_NS1B_INS1C_ILi2ELi4ELi3EEES1F_NS10_INSB_IJS1G_SH_EEENSB_IJSH_SE_EEEEEEENSA_39AutoVectorizingCopyWithAssumedAlignmentILi128EEENSA_21SM90_TMA_STORE_IM2COLES2H_S2J_S2J_EEEvvEEEEvNT_6ParamsE,"aw",@nobits
	.sectionflags	@""
	.align	16
	.zero		1024


//--------------------- .nv.shared.reserved.0     --------------------------
	.section	.nv.shared.reserved.0,"aw",@nobits
	.weak		__nv_reservedSMEM_offset_0_alias
	.size		__nv_reservedSMEM_offset_0_alias, 0, 64
	.other		__nv_reservedSMEM_offset_0_alias,@"STO_CUDA_RESERVED_SHARED STV_DEFAULT"
__nv_reservedSMEM_offset_0_alias:
	.zero		0
.nv.shared.reserved.0:
	.zero		64
	.weak		__nv_reservedSMEM_tcgen05_partition
	.type		__nv_reservedSMEM_tcgen05_partition,@object
	.size		__nv_reservedSMEM_tcgen05_partition,(.L_0 - __nv_reservedSMEM_tcgen05_partition)
__nv_reservedSMEM_tcgen05_partition:
	.zero		32
.L_0:


//--------------------- .nv.global                --------------------------
	.section	.nv.global,"aw",@nobits
.nv.global:
	.type		_ZN39_INTERNAL_bf53d18c_4_k_cu_84e2e26c_38104cute1_E,@object
	.size		_ZN39_INTERNAL_bf53d18c_4_k_cu_84e2e26c_38104cute1_E,(_ZN39_INTERNAL_bf53d18c_4_k_cu_84e2e26c_38104cuda3std3__45__cpo6cbeginE - _ZN39_INTERNAL_bf53d18c_4_k_cu_84e2e26c_38104cute1_E)
_ZN39_INTERNAL_bf53d18c_4_k_cu_84e2e26c_38104cute1_E:
	.zero		1
	.type		_ZN39_INTERNAL_bf53d18c_4_k_cu_84e2e26c_38104cuda3std3__45__cpo6cbeginE,@object
	.size		_ZN39_INTERNAL_bf53d18c_4_k_cu_84e2e26c_38104cuda3std3__45__cpo6cbeginE,(_ZN39_INTERNAL_bf53d18c_4_k_cu_84e2e26c_38104cuda3std3__48in_placeE - _ZN39_INTERNAL_bf53d18c_4_k_cu_84e2e26c_38104cuda3std3__45__cpo6cbeginE)
_ZN39_INTERNAL_bf53d18c_4_k_cu_84e2e26c_38104cuda3std3__45__cpo6cbeginE:
	.zero		1
	.type		_ZN39_INTERNAL_bf53d18c_4_k_cu_84e2e26c_38104cuda3std3__48in_placeE,@object
	.size		_ZN39_INTERNAL_bf53d18c_4_k_cu_84e2e26c_38104cuda3std3__48in_placeE,(_ZN39_INTERNAL_bf53d18c_4_k_cu_84e2e26c_38104cuda3std6ranges3__45__cpo9iter_moveE - _ZN39_INTERNAL_bf53d18c_4_k_cu_84e2e26c_38104cuda3std3__48in_placeE)
_ZN39_INTERNAL_bf53d18c_4_k_cu_84e2e26c_38104cuda3std3__48in_placeE:
	.zero		1
	.type		_ZN39_INTERNAL_bf53d18c_4_k_cu_84e2e26c_38104cuda3std6ranges3__45__cpo9iter_moveE,@object
	.size		_ZN39_INTERNAL_bf53d18c_4_k_cu_84e2e26c_38104cuda3std6ranges3__45__cpo9iter_moveE,(_ZN39_INTERNAL_bf53d18c_4_k_cu_84e2e26c_38104cuda3std3__45__cpo5beginE - _ZN39_INTERNAL_bf53d18c_4_k_cu_84e2e26c_38104cuda3std6ranges3__45__cpo9iter_moveE)
_ZN39_INTERNAL_bf53d18c_4_k_cu_84e2e26c_38104cuda3std6ranges3__45__cpo9iter_moveE:
	.zero		1
	.type		_ZN39_INTERNAL_bf53d18c_4_k_cu_84e2e26c_38104cuda3std3__45__cpo5beginE,@object
	.size		_ZN39_INTERNAL_bf53d18c_4_k_cu_84e2e26c_38104cuda3std3__45__cpo5beginE,(_ZN39_INTERNAL_bf53d18c_4_k_cu_84e2e26c_38104cuda3std3__441_GLOBAL__N__bf53d18c_4_k_cu_84e2e26c_38106ignoreE - _ZN39_INTERNAL_bf53d18c_4_k_cu_84e2e26c_38104cuda3std3__45__cpo5beginE)
_ZN39_INTERNAL_bf53d18c_4_k_cu_84e2e26c_38104cuda3std3__45__cpo5beginE:
	.zero		1
	.type		_ZN39_INTERNAL_bf53d18c_4_k_cu_84e2e26c_38104cuda3std3__441_GLOBAL__N__bf53d18c_4_k_cu_84e2e26c_38106ignoreE,@object
	.size		_ZN39_INTERNAL_bf53d18c_4_k_cu_84e2e26c_38104cuda3std3__441_GLOBAL__N__bf53d18c_4_k_cu_84e2e26c_38106ignoreE,(_ZN39_INTERNAL_bf53d18c_4_k_cu_84e2e26c_38104cute7productE - _ZN39_INTERNAL_bf53d18c_4_k_cu_84e2e26c_38104cuda3std3__441_GLOBAL__N__bf53d18c_4_k_cu_84e2e26c_38106ignoreE)
_ZN39_INTERNAL_bf53d18c_4_k_cu_84e2e26c_38104cuda3std3__441_GLOBAL__N__bf53d18c_4_k_cu_84e2e26c_38106ignoreE:
	.zero		1
	.type		_ZN39_INTERNAL_bf53d18c_4_k_cu_84e2e26c_38104cute7productE,@object
	.size		_ZN39_INTERNAL_bf53d18c_4_k_cu_84e2e26c_38104cute7productE,(_ZN39_INTERNAL_bf53d18c_4_k_cu_84e2e26c_38104cuda3std3__45__cpo3endE - _ZN39_INTERNAL_bf53d18c_4_k_cu_84e2e26c_38104cute7productE)
_ZN39_INTERNAL_bf53d18c_4_k_cu_84e2e26c_38104cute7productE:
	.zero		1
	.type		_ZN39_INTERNAL_bf53d18c_4_k_cu_84e2e26c_38104cuda3std3__45__cpo3endE,@object
	.size		_ZN39_INTERNAL_bf53d18c_4_k_cu_84e2e26c_38104cuda3std3__45__cpo3endE,(_ZN39_INTERNAL_bf53d18c_4_k_cu_84e2e26c_38104cuda3std3__419piecewise_constructE - _ZN39_INTERNAL_bf53d18c_4_k_cu_84e2e26c_38104cuda3std3__45__cpo3endE)
_ZN39_INTERNAL_bf53d18c_4_k_cu_84e2e26c_38104cuda3std3__45__cpo3endE:
	.zero		1
	.type		_ZN39_INTERNAL_bf53d18c_4_k_cu_84e2e26c_38104cuda3std3__419piecewise_constructE,@object
	.size		_ZN39_INTERNAL_bf53d18c_4_k_cu_84e2e26c_38104cuda3std3__419piecewise_constructE,(_ZN39_INTERNAL_bf53d18c_4_k_cu_84e2e26c_38104cuda3std3__45__cpo4cendE - _ZN39_INTERNAL_bf53d18c_4_k_cu_84e2e26c_38104cuda3std3__419piecewise_constructE)
_ZN39_INTERNAL_bf53d18c_4_k_cu_84e2e26c_38104cuda3std3__419piecewise_constructE:
	.zero		1
	.type		_ZN39_INTERNAL_bf53d18c_4_k_cu_84e2e26c_38104cuda3std3__45__cpo4cendE,@object
	.size		_ZN39_INTERNAL_bf53d18c_4_k_cu_84e2e26c_38104cuda3std3__45__cpo4cendE,(_ZN39_INTERNAL_bf53d18c_4_k_cu_84e2e26c_38104cuda3std6ranges3__45__cpo4swapE - _ZN39_INTERNAL_bf53d18c_4_k_cu_84e2e26c_38104cuda3std3__45__cpo4cendE)
_ZN39_INTERNAL_bf53d18c_4_k_cu_84e2e26c_38104cuda3std3__45__cpo4cendE:
	.zero		1
	.type		_ZN39_INTERNAL_bf53d18c_4_k_cu_84e2e26c_38104cuda3std6ranges3__45__cpo4swapE,@object
	.size		_ZN39_INTERNAL_bf53d18c_4_k_cu_84e2e26c_38104cuda3std6ranges3__45__cpo4swapE,(.L_10 - _ZN39_INTERNAL_bf53d18c_4_k_cu_84e2e26c_38104cuda3std6ranges3__45__cpo4swapE)
_ZN39_INTERNAL_bf53d18c_4_k_cu_84e2e26c_38104cuda3std6ranges3__45__cpo4swapE:
	.zero		1
.L_10:


//--------------------- .nv.constant0._ZN7cutlass13device_kernelINS_4conv6kernel13ConvUniversalINS1_16ConvProblemShapeILNS1_8OperatorE1ELi2EEENS1_10collective14CollectiveConvINS1_47MainloopSm100TmaUmmaWarpSpecializedImplicitGemmILS5_1ELi34ELi2ELi1ELi2EN4cute5tupleIJNSA_1CILi2EEENSC_ILi1EEESE_EEEEENSB_IJNSC_ILi64EEENSC_ILi128EEENSB_IJNSC_ILi32EEEEEEEEENS_12float_e4m3_tESM_NSA_8TiledMMAINSA_8MMA_AtomIJNSA_10MMA_TraitsINSA_19SM100_MMA_F8F6F4_SSEJSM_SM_fSH_SI_NSA_17integral_constantINSA_4UMMA5MajorELST_0EEENSR_IST_LST_1EEENSR_INSS_7ScaleInELSW_0EEESX_EEEEEENSA_6LayoutINSB_IJSE_SE_SE_EEENSB_IJNSC_ILi0EEES12_S12_EEEEENSB_IJNSA_10UnderscoreES15_S15_EEEEENS7_6detail27Sm100ImplicitGemmTileTraitsINSA_20SM90_TMA_LOAD_IM2COLENSA_14ComposedLayoutINSA_7SwizzleILi1ELi4ELi3EEENSA_18smem_ptr_flag_bitsILi8EEENS10_INSB_IJNSC_ILi8EEESJ_EEENSB_IJSJ_SE_EEEEEEEvEENS19_INSA_23SM90_TMA_LOAD_MULTICASTENS1B_INS1C_ILi3ELi4ELi3EEES1F_NS10_INSB_IJSI_S1G_EEENSB_IJSE_SI_EEEEEEEvEEEENS_8epilogue10collective18CollectiveEpilogueINS1U_23Sm100TmaWarpSpecializedILi2ELi2ELi32ELb0ELb0EEEJSL_NSB_IJNS10_ISH_SE_EES1Z_EEESM_NSB_IJNSB_IJlllEEESE_S12_EEESM_S22_NS1U_6fusion15FusionCallbacksIS1Y_NS23_17LinearCombinationISM_fSM_fLNS_15FloatRoundStyleE2EEESL_S20_JEEENSA_5SM1004TMEM4LOAD26SM100_TMEM_LOAD_16dp32b32xES1A_NS1B_INS1C_ILi2ELi4ELi3EEES1F_NS10_INSB_IJS1G_SH_EEENSB_IJSH_SE_EEEEEEENSA_39AutoVectorizingCopyWithAssumedAlignmentILi128EEENSA_21SM90_TMA_STORE_IM2COLES2H_S2J_S2J_EEEvvEEEEvNT_6ParamsE --------------------------
	.section	.nv.constant0._ZN7cutlass13device_kernelINS_4conv6kernel13ConvUniversalINS1_16ConvProblemShapeILNS1_8OperatorE1ELi2EEENS1_10collective14CollectiveConvINS1_47MainloopSm100TmaUmmaWarpSpecializedImplicitGemmILS5_1ELi34ELi2ELi1ELi2EN4cute5tupleIJNSA_1CILi2EEENSC_ILi1EEESE_EEEEENSB_IJNSC_ILi64EEENSC_ILi128EEENSB_IJNSC_ILi32EEEEEEEEENS_12float_e4m3_tESM_NSA_8TiledMMAINSA_8MMA_AtomIJNSA_10MMA_TraitsINSA_19SM100_MMA_F8F6F4_SSEJSM_SM_fSH_SI_NSA_17integral_constantINSA_4UMMA5MajorELST_0EEENSR_IST_LST_1EEENSR_INSS_7ScaleInELSW_0EEESX_EEEEEENSA_6LayoutINSB_IJSE_SE_SE_EEENSB_IJNSC_ILi0EEES12_S12_EEEEENSB_IJNSA_10UnderscoreES15_S15_EEEEENS7_6detail27Sm100ImplicitGemmTileTraitsINSA_20SM90_TMA_LOAD_IM2COLENSA_14ComposedLayoutINSA_7SwizzleILi1ELi4ELi3EEENSA_18smem_ptr_flag_bitsILi8EEENS10_INSB_IJNSC_ILi8EEESJ_EEENSB_IJSJ_SE_EEEEEEEvEENS19_INSA_23SM90_TMA_LOAD_MULTICASTENS1B_INS1C_ILi3ELi4ELi3EEES1F_NS10_INSB_IJSI_S1G_EEENSB_IJSE_SI_EEEEEEEvEEEENS_8epilogue10collective18CollectiveEpilogueINS1U_23Sm100TmaWarpSpecializedILi2ELi2ELi32ELb0ELb0EEEJSL_NSB_IJNS10_ISH_SE_EES1Z_EEESM_NSB_IJNSB_IJlllEEESE_S12_EEESM_S22_NS1U_6fusion15FusionCallbacksIS1Y_NS23_17LinearCombinationISM_fSM_fLNS_15FloatRoundStyleE2EEESL_S20_JEEENSA_5SM1004TMEM4LOAD26SM100_TMEM_LOAD_16dp32b32xES1A_NS1B_INS1C_ILi2ELi4ELi3EEES1F_NS10_INSB_IJS1G_SH_EEENSB_IJSH_SE_EEEEEEENSA_39AutoVectorizingCopyWithAssumedAlignmentILi128EEENSA_21SM90_TMA_STORE_IM2COLES2H_S2J_S2J_EEEvvEEEEvNT_6ParamsE,"a",@progbits
	.sectionflags	@""
	.align	4
.nv.constant0._ZN7cutlass13device_kernelINS_4conv6kernel13ConvUniversalINS1_16ConvProblemShapeILNS1_8OperatorE1ELi2EEENS1_10collective14CollectiveConvINS1_47MainloopSm100TmaUmmaWarpSpecializedImplicitGemmILS5_1ELi34ELi2ELi1ELi2EN4cute5tupleIJNSA_1CILi2EEENSC_ILi1EEESE_EEEEENSB_IJNSC_ILi64EEENSC_ILi128EEENSB_IJNSC_ILi32EEEEEEEEENS_12float_e4m3_tESM_NSA_8TiledMMAINSA_8MMA_AtomIJNSA_10MMA_TraitsINSA_19SM100_MMA_F8F6F4_SSEJSM_SM_fSH_SI_NSA_17integral_constantINSA_4UMMA5MajorELST_0EEENSR_IST_LST_1EEENSR_INSS_7ScaleInELSW_0EEESX_EEEEEENSA_6LayoutINSB_IJSE_SE_SE_EEENSB_IJNSC_ILi0EEES12_S12_EEEEENSB_IJNSA_10UnderscoreES15_S15_EEEEENS7_6detail27Sm100ImplicitGemmTileTraitsINSA_20SM90_TMA_LOAD_IM2COLENSA_14ComposedLayoutINSA_7SwizzleILi1ELi4ELi3EEENSA_18smem_ptr_flag_bitsILi8EEENS10_INSB_IJNSC_ILi8EEESJ_EEENSB_IJSJ_SE_EEEEEEEvEENS19_INSA_23SM90_TMA_LOAD_MULTICASTENS1B_INS1C_ILi3ELi4ELi3EEES1F_NS10_INSB_IJSI_S1G_EEENSB_IJSE_SI_EEEEEEEvEEEENS_8epilogue10collective18CollectiveEpilogueINS1U_23Sm100TmaWarpSpecializedILi2ELi2ELi32ELb0ELb0EEEJSL_NSB_IJNS10_ISH_SE_EES1Z_EEESM_NSB_IJNSB_IJlllEEESE_S12_EEESM_S22_NS1U_6fusion15FusionCallbacksIS1Y_NS23_17LinearCombinationISM_fSM_fLNS_15FloatRoundStyleE2EEESL_S20_JEEENSA_5SM1004TMEM4LOAD26SM100_TMEM_LOAD_16dp32b32xES1A_NS1B_INS1C_ILi2ELi4ELi3EEES1F_NS10_INSB_IJS1G_SH_EEENSB_IJSH_SE_EEEEEEENSA_39AutoVectorizingCopyWithAssumedAlignmentILi128EEENSA_21SM90_TMA_STORE_IM2COLES2H_S2J_S2J_EEEvvEEEEvNT_6ParamsE:
	.zero		2944


//--------------------- SYMBOLS --------------------------

	.type		.nv.reservedSmem.offset0,@object
	.size		.nv.reservedSmem.offset0,0x4
	.type		.nv.reservedSmem.cap,@object
	.size		.nv.reservedSmem.cap,0x4
	.type		__assertfail,@function
